//
// Generated by NVIDIA NVVM Compiler
//
// Compiler Build ID: CL-36424714
// Cuda compilation tools, release 13.0, V13.0.88
// Based on NVVM 20.0.0
//

.version 9.0
.target sm_100
.address_size 64

	// .globl	_Z10merge_scaniPcPiiS0_
.const .align 4 .b8 d_D[4096];
.const .align 1 .b8 d_E[1024];
// _ZZ10merge_scaniPcPiiS0_E12temp_storage has been demoted
.global .align 1 .b8 _ZN34_INTERNAL_df3f1c9e_4_k_cu_eb2aab364cuda3std3__45__cpo5beginE[1];
.global .align 1 .b8 _ZN34_INTERNAL_df3f1c9e_4_k_cu_eb2aab364cuda3std3__45__cpo3endE[1];
.global .align 1 .b8 _ZN34_INTERNAL_df3f1c9e_4_k_cu_eb2aab364cuda3std3__45__cpo6cbeginE[1];
.global .align 1 .b8 _ZN34_INTERNAL_df3f1c9e_4_k_cu_eb2aab364cuda3std3__45__cpo4cendE[1];
.global .align 1 .b8 _ZN34_INTERNAL_df3f1c9e_4_k_cu_eb2aab364cuda3std3__45__cpo6rbeginE[1];
.global .align 1 .b8 _ZN34_INTERNAL_df3f1c9e_4_k_cu_eb2aab364cuda3std3__45__cpo4rendE[1];
.global .align 1 .b8 _ZN34_INTERNAL_df3f1c9e_4_k_cu_eb2aab364cuda3std3__45__cpo7crbeginE[1];
.global .align 1 .b8 _ZN34_INTERNAL_df3f1c9e_4_k_cu_eb2aab364cuda3std3__45__cpo5crendE[1];
.global .align 1 .b8 _ZN34_INTERNAL_df3f1c9e_4_k_cu_eb2aab364cuda3std3__436_GLOBAL__N__df3f1c9e_4_k_cu_eb2aab366ignoreE[1];
.global .align 1 .b8 _ZN34_INTERNAL_df3f1c9e_4_k_cu_eb2aab364cuda3std3__419piecewise_constructE[1];
.global .align 1 .b8 _ZN34_INTERNAL_df3f1c9e_4_k_cu_eb2aab364cuda3std3__48in_placeE[1];
.global .align 1 .b8 _ZN34_INTERNAL_df3f1c9e_4_k_cu_eb2aab364cuda3std3__420unreachable_sentinelE[1];
.global .align 1 .b8 _ZN34_INTERNAL_df3f1c9e_4_k_cu_eb2aab364cuda3std3__47nulloptE[1];
.global .align 1 .b8 _ZN34_INTERNAL_df3f1c9e_4_k_cu_eb2aab364cuda3std3__48unexpectE[1];
.global .align 1 .b8 _ZN34_INTERNAL_df3f1c9e_4_k_cu_eb2aab364cuda3std6ranges3__45__cpo4swapE[1];
.global .align 1 .b8 _ZN34_INTERNAL_df3f1c9e_4_k_cu_eb2aab364cuda3std6ranges3__45__cpo9iter_moveE[1];
.global .align 1 .b8 _ZN34_INTERNAL_df3f1c9e_4_k_cu_eb2aab364cuda3std6ranges3__45__cpo5beginE[1];
.global .align 1 .b8 _ZN34_INTERNAL_df3f1c9e_4_k_cu_eb2aab364cuda3std6ranges3__45__cpo3endE[1];
.global .align 1 .b8 _ZN34_INTERNAL_df3f1c9e_4_k_cu_eb2aab364cuda3std6ranges3__45__cpo6cbeginE[1];
.global .align 1 .b8 _ZN34_INTERNAL_df3f1c9e_4_k_cu_eb2aab364cuda3std6ranges3__45__cpo4cendE[1];
.global .align 1 .b8 _ZN34_INTERNAL_df3f1c9e_4_k_cu_eb2aab364cuda3std6ranges3__45__cpo7advanceE[1];
.global .align 1 .b8 _ZN34_INTERNAL_df3f1c9e_4_k_cu_eb2aab364cuda3std6ranges3__45__cpo9iter_swapE[1];
.global .align 1 .b8 _ZN34_INTERNAL_df3f1c9e_4_k_cu_eb2aab364cuda3std6ranges3__45__cpo4nextE[1];
.global .align 1 .b8 _ZN34_INTERNAL_df3f1c9e_4_k_cu_eb2aab364cuda3std6ranges3__45__cpo4prevE[1];
.global .align 1 .b8 _ZN34_INTERNAL_df3f1c9e_4_k_cu_eb2aab364cuda3std6ranges3__45__cpo4dataE[1];
.global .align 1 .b8 _ZN34_INTERNAL_df3f1c9e_4_k_cu_eb2aab364cuda3std6ranges3__45__cpo5cdataE[1];
.global .align 1 .b8 _ZN34_INTERNAL_df3f1c9e_4_k_cu_eb2aab364cuda3std6ranges3__45__cpo4sizeE[1];
.global .align 1 .b8 _ZN34_INTERNAL_df3f1c9e_4_k_cu_eb2aab364cuda3std6ranges3__45__cpo5ssizeE[1];
.global .align 1 .b8 _ZN34_INTERNAL_df3f1c9e_4_k_cu_eb2aab364cuda3std6ranges3__45__cpo8distanceE[1];
.global .align 1 .b8 _ZN34_INTERNAL_df3f1c9e_4_k_cu_eb2aab366thrust24THRUST_300001_SM_1000_NS6system6detail10sequential3seqE[1];
.global .align 1 .b8 _ZN34_INTERNAL_df3f1c9e_4_k_cu_eb2aab366thrust24THRUST_300001_SM_1000_NS12placeholders2_1E[1];
.global .align 1 .b8 _ZN34_INTERNAL_df3f1c9e_4_k_cu_eb2aab366thrust24THRUST_300001_SM_1000_NS12placeholders2_2E[1];
.global .align 1 .b8 _ZN34_INTERNAL_df3f1c9e_4_k_cu_eb2aab366thrust24THRUST_300001_SM_1000_NS12placeholders2_3E[1];
.global .align 1 .b8 _ZN34_INTERNAL_df3f1c9e_4_k_cu_eb2aab366thrust24THRUST_300001_SM_1000_NS12placeholders2_4E[1];
.global .align 1 .b8 _ZN34_INTERNAL_df3f1c9e_4_k_cu_eb2aab366thrust24THRUST_300001_SM_1000_NS12placeholders2_5E[1];
.global .align 1 .b8 _ZN34_INTERNAL_df3f1c9e_4_k_cu_eb2aab366thrust24THRUST_300001_SM_1000_NS12placeholders2_6E[1];
.global .align 1 .b8 _ZN34_INTERNAL_df3f1c9e_4_k_cu_eb2aab366thrust24THRUST_300001_SM_1000_NS12placeholders2_7E[1];
.global .align 1 .b8 _ZN34_INTERNAL_df3f1c9e_4_k_cu_eb2aab366thrust24THRUST_300001_SM_1000_NS12placeholders2_8E[1];
.global .align 1 .b8 _ZN34_INTERNAL_df3f1c9e_4_k_cu_eb2aab366thrust24THRUST_300001_SM_1000_NS12placeholders2_9E[1];
.global .align 1 .b8 _ZN34_INTERNAL_df3f1c9e_4_k_cu_eb2aab366thrust24THRUST_300001_SM_1000_NS12placeholders3_10E[1];

.visible .entry _Z10merge_scaniPcPiiS0_(
	.param .u32 _Z10merge_scaniPcPiiS0__param_0,
	.param .u64 .ptr .align 1 _Z10merge_scaniPcPiiS0__param_1,
	.param .u64 .ptr .align 1 _Z10merge_scaniPcPiiS0__param_2,
	.param .u32 _Z10merge_scaniPcPiiS0__param_3,
	.param .u64 .ptr .align 1 _Z10merge_scaniPcPiiS0__param_4
)
{
	.local .align 8 .b8 	__local_depot0[80];
	.reg .b64 	%SP;
	.reg .b64 	%SPL;
	.reg .pred 	%p<10>;
	.reg .b16 	%rs<95>;
	.reg .b32 	%r<259>;
	.reg .b64 	%rd<245>;
	// demoted variable
	.shared .align 16 .b8 _ZZ10merge_scaniPcPiiS0_E12temp_storage[1184];
	mov.u64 	%SPL, __local_depot0;
	ld.param.u64 	%rd5, [_Z10merge_scaniPcPiiS0__param_2];
	ld.param.u32 	%r7, [_Z10merge_scaniPcPiiS0__param_3];
	cvta.to.global.u64 	%rd6, %rd5;
	add.u64 	%rd1, %SPL, 0;
	mov.u32 	%r1, %tid.x;
	mov.u32 	%r2, %ctaid.x;
	mul.wide.u32 	%rd8, %r2, 4;
	add.s64 	%rd9, %rd6, %rd8;
	ld.global.u32 	%r8, [%rd9];
	setp.gt.s32 	%p1, %r1, %r8;
	@%p1 bra 	$L__BB0_7;
	ld.param.u64 	%rd242, [_Z10merge_scaniPcPiiS0__param_1];
	add.u64 	%rd2, %SPL, 32;
	cvta.to.global.u64 	%rd11, %rd242;
	mad.lo.s32 	%r3, %r7, %r2, %r1;
	cvt.s64.s32 	%rd12, %r3;
	add.s64 	%rd13, %rd11, %rd12;
	ld.global.s8 	%r9, [%rd13];
	mul.wide.s32 	%rd14, %r9, 4;
	mov.u64 	%rd15, d_D;
	add.s64 	%rd16, %rd15, %rd14;
	add.s32 	%r10, %r9, 256;
	mul.wide.u32 	%rd17, %r10, 4;
	add.s64 	%rd18, %rd15, %rd17;
	add.s32 	%r11, %r9, 512;
	mul.wide.u32 	%rd19, %r11, 4;
	add.s64 	%rd20, %rd15, %rd19;
	add.s32 	%r12, %r9, 768;
	mul.wide.u32 	%rd21, %r12, 4;
	add.s64 	%rd22, %rd15, %rd21;
	mov.u32 	%r13, _ZZ10merge_scaniPcPiiS0_E12temp_storage;
	cvt.u64.u32 	%rd23, %r13;
	cvta.shared.u64 	%rd24, %rd23;
	st.local.u64 	[%rd2], %rd24;
	st.local.u32 	[%rd2+8], %r1;
	mov.b32 	%r14, 50462976;
	st.local.u32 	[%rd2+12], %r14;
	st.local.v2.b32 	[%rd2+16], {%r14, %r14};
	st.local.v2.b32 	[%rd2+24], {%r14, %r14};
	mov.b16 	%rs14, 1;
	mov.b16 	%rs15, 0;
	st.local.v2.u8 	[%rd2+32], {%rs15, %rs14};
	mov.b16 	%rs16, 2;
	st.local.u8 	[%rd2+34], %rs16;
	shr.u32 	%r15, %r1, 3;
	add.s32 	%r16, %r15, %r1;
	shl.b32 	%r17, %r16, 2;
	add.s32 	%r18, %r13, %r17;
	add.s32 	%r4, %r18, 16;
	ld.const.u8 	%r19, [%rd22];
	ld.const.u8 	%r20, [%rd20];
	prmt.b32 	%r21, %r20, %r19, 0x3340U;
	ld.const.u8 	%r22, [%rd16];
	ld.const.u8 	%r23, [%rd18];
	prmt.b32 	%r24, %r22, %r23, 0x3340U;
	prmt.b32 	%r25, %r24, %r21, 0x5410U;
	st.shared.u32 	[%r18+16], %r25;
	bar.sync 	0;
	setp.gt.u32 	%p2, %r1, 31;
	@%p2 bra 	$L__BB0_5;
	add.u64 	%rd26, %SPL, 0;
	add.u64 	%rd28, %SPL, 0;
	add.u64 	%rd30, %SPL, 4;
	add.u64 	%rd32, %SPL, 8;
	add.u64 	%rd34, %SPL, 12;
	add.u64 	%rd36, %SPL, 16;
	add.u64 	%rd38, %SPL, 20;
	add.u64 	%rd40, %SPL, 24;
	mov.u32 	%r57, _ZZ10merge_scaniPcPiiS0_E12temp_storage;
	mad.lo.s32 	%r58, %r1, 36, %r57;
	add.s32 	%r5, %r58, 16;
	ld.shared.u32 	%r59, [%r58+16];
	bfe.u32 	%r60, %r59, 0, 8;
	bfe.u32 	%r61, %r59, 8, 8;
	bfe.u32 	%r62, %r59, 16, 8;
	bfe.u32 	%r63, %r59, 24, 8;
	st.local.u32 	[%rd2+12], %r59;
	ld.shared.u32 	%r64, [%r58+20];
	ld.shared.u32 	%r65, [%r58+24];
	st.local.v2.b32 	[%rd2+16], {%r64, %r65};
	ld.shared.u32 	%r66, [%r58+28];
	ld.shared.u32 	%r67, [%r58+32];
	st.local.v2.b32 	[%rd2+24], {%r66, %r67};
	ld.shared.u32 	%r68, [%r58+36];
	ld.shared.u32 	%r69, [%r58+40];
	st.local.v2.b32 	[%rd2+32], {%r68, %r69};
	ld.shared.u32 	%r70, [%r58+44];
	st.local.u32 	[%rd2+40], %r70;
	st.local.u32 	[%rd40], %r64;
	cvt.u64.u32 	%rd41, %r60;
	and.b64  	%rd42, %rd41, 255;
	add.s64 	%rd43, %rd40, %rd42;
	ld.local.u8 	%rd44, [%rd43];
	cvt.u64.u32 	%rd45, %r61;
	and.b64  	%rd46, %rd45, 255;
	add.s64 	%rd47, %rd40, %rd46;
	ld.local.u8 	%rd48, [%rd47];
	cvt.u64.u32 	%rd49, %r62;
	and.b64  	%rd50, %rd49, 255;
	add.s64 	%rd51, %rd40, %rd50;
	ld.local.u8 	%rd52, [%rd51];
	cvt.u64.u32 	%rd53, %r63;
	and.b64  	%rd54, %rd53, 255;
	add.s64 	%rd55, %rd40, %rd54;
	ld.local.u8 	%rd56, [%rd55];
	st.local.u32 	[%rd38], %r65;
	add.s64 	%rd57, %rd38, %rd44;
	ld.local.u8 	%rd58, [%rd57];
	add.s64 	%rd59, %rd38, %rd48;
	ld.local.u8 	%rd60, [%rd59];
	add.s64 	%rd61, %rd38, %rd52;
	ld.local.u8 	%rd62, [%rd61];
	add.s64 	%rd63, %rd38, %rd56;
	ld.local.u8 	%rd64, [%rd63];
	st.local.u32 	[%rd36], %r66;
	add.s64 	%rd65, %rd36, %rd58;
	ld.local.u8 	%rd66, [%rd65];
	add.s64 	%rd67, %rd36, %rd60;
	ld.local.u8 	%rd68, [%rd67];
	add.s64 	%rd69, %rd36, %rd62;
	ld.local.u8 	%rd70, [%rd69];
	add.s64 	%rd71, %rd36, %rd64;
	ld.local.u8 	%rd72, [%rd71];
	st.local.u32 	[%rd34], %r67;
	add.s64 	%rd73, %rd34, %rd66;
	ld.local.u8 	%rd74, [%rd73];
	add.s64 	%rd75, %rd34, %rd68;
	ld.local.u8 	%rd76, [%rd75];
	add.s64 	%rd77, %rd34, %rd70;
	ld.local.u8 	%rd78, [%rd77];
	add.s64 	%rd79, %rd34, %rd72;
	ld.local.u8 	%rd80, [%rd79];
	st.local.u32 	[%rd32], %r68;
	add.s64 	%rd81, %rd32, %rd74;
	ld.local.u8 	%rd82, [%rd81];
	add.s64 	%rd83, %rd32, %rd76;
	ld.local.u8 	%rd84, [%rd83];
	add.s64 	%rd85, %rd32, %rd78;
	ld.local.u8 	%rd86, [%rd85];
	add.s64 	%rd87, %rd32, %rd80;
	ld.local.u8 	%rd88, [%rd87];
	st.local.u32 	[%rd30], %r69;
	add.s64 	%rd89, %rd30, %rd82;
	ld.local.u8 	%rd90, [%rd89];
	add.s64 	%rd91, %rd30, %rd84;
	ld.local.u8 	%rd92, [%rd91];
	add.s64 	%rd93, %rd30, %rd86;
	ld.local.u8 	%rd94, [%rd93];
	add.s64 	%rd95, %rd30, %rd88;
	ld.local.u8 	%rd96, [%rd95];
	st.local.u32 	[%rd28], %r70;
	add.s64 	%rd97, %rd28, %rd90;
	ld.local.u8 	%rs17, [%rd97];
	add.s64 	%rd98, %rd28, %rd92;
	ld.local.u8 	%rs18, [%rd98];
	add.s64 	%rd99, %rd28, %rd94;
	ld.local.u8 	%rs19, [%rd99];
	add.s64 	%rd100, %rd28, %rd96;
	ld.local.u8 	%rs20, [%rd100];
	// begin inline asm
	mov.u32 %r26, %laneid;
	// end inline asm
	cvt.u32.u16 	%r71, %rs20;
	cvt.u32.u16 	%r72, %rs19;
	prmt.b32 	%r73, %r72, %r71, 0x3340U;
	cvt.u32.u16 	%r74, %rs18;
	cvt.u32.u16 	%r75, %rs17;
	prmt.b32 	%r76, %r75, %r74, 0x3340U;
	prmt.b32 	%r77, %r76, %r73, 0x5410U;
	st.local.u32 	[%rd26], %r77;
	shl.b32 	%r78, %r71, 24;
	shl.b32 	%r79, %r72, 16;
	and.b32  	%r80, %r79, 16711680;
	mul.wide.u16 	%r81, %rs18, 256;
	and.b32  	%r82, %r75, 255;
	or.b32  	%r83, %r80, %r81;
	or.b32  	%r84, %r83, %r78;
	or.b32  	%r28, %r84, %r82;
	mov.b32 	%r54, 1;
	mov.b32 	%r55, 0;
	mov.b32 	%r56, -1;
	// begin inline asm
	shfl.sync.up.b32 %r27, %r28, %r54, %r55, %r56;
	// end inline asm
	shr.u32 	%r85, %r27, 8;
	shr.u32 	%r86, %r27, 16;
	shr.u32 	%r87, %r27, 24;
	cvt.u64.u32 	%rd101, %r87;
	and.b32  	%r88, %r27, 255;
	cvt.u64.u32 	%rd102, %r88;
	add.s64 	%rd103, %rd26, %rd102;
	ld.local.u8 	%rs21, [%rd103];
	and.b32  	%r89, %r85, 255;
	cvt.u64.u32 	%rd104, %r89;
	add.s64 	%rd105, %rd26, %rd104;
	ld.local.u8 	%rs22, [%rd105];
	and.b32  	%r90, %r86, 255;
	cvt.u64.u32 	%rd106, %r90;
	add.s64 	%rd107, %rd26, %rd106;
	ld.local.u8 	%rs23, [%rd107];
	add.s64 	%rd108, %rd26, %rd101;
	ld.local.u8 	%rs24, [%rd108];
	setp.lt.s32 	%p3, %r26, 1;
	selp.b16 	%rs25, %rs17, %rs21, %p3;
	selp.b16 	%rs26, %rs18, %rs22, %p3;
	selp.b16 	%rs27, %rs19, %rs23, %p3;
	selp.b16 	%rs28, %rs20, %rs24, %p3;
	cvt.u32.u16 	%r91, %rs28;
	cvt.u32.u16 	%r92, %rs27;
	prmt.b32 	%r93, %r92, %r91, 0x3340U;
	cvt.u32.u16 	%r94, %rs26;
	cvt.u32.u16 	%r95, %rs25;
	prmt.b32 	%r96, %r95, %r94, 0x3340U;
	prmt.b32 	%r97, %r96, %r93, 0x5410U;
	st.local.u32 	[%rd26], %r97;
	shl.b32 	%r98, %r91, 24;
	shl.b32 	%r99, %r92, 16;
	and.b32  	%r100, %r99, 16711680;
	and.b16  	%rs29, %rs26, 255;
	mul.wide.u16 	%r101, %rs29, 256;
	and.b32  	%r102, %r95, 255;
	or.b32  	%r103, %r100, %r101;
	or.b32  	%r104, %r103, %r98;
	or.b32  	%r33, %r104, %r102;
	mov.b32 	%r34, 2;
	// begin inline asm
	shfl.sync.up.b32 %r32, %r33, %r34, %r55, %r56;
	// end inline asm
	shr.u32 	%r105, %r32, 8;
	shr.u32 	%r106, %r32, 16;
	shr.u32 	%r107, %r32, 24;
	cvt.u64.u32 	%rd109, %r107;
	and.b32  	%r108, %r32, 255;
	cvt.u64.u32 	%rd110, %r108;
	add.s64 	%rd111, %rd26, %rd110;
	ld.local.u8 	%rs30, [%rd111];
	and.b32  	%r109, %r105, 255;
	cvt.u64.u32 	%rd112, %r109;
	add.s64 	%rd113, %rd26, %rd112;
	ld.local.u8 	%rs31, [%rd113];
	and.b32  	%r110, %r106, 255;
	cvt.u64.u32 	%rd114, %r110;
	add.s64 	%rd115, %rd26, %rd114;
	ld.local.u8 	%rs32, [%rd115];
	add.s64 	%rd116, %rd26, %rd109;
	ld.local.u8 	%rs33, [%rd116];
	setp.lt.s32 	%p4, %r26, 2;
	selp.b16 	%rs34, %rs25, %rs30, %p4;
	selp.b16 	%rs35, %rs26, %rs31, %p4;
	selp.b16 	%rs36, %rs27, %rs32, %p4;
	selp.b16 	%rs37, %rs28, %rs33, %p4;
	cvt.u32.u16 	%r111, %rs37;
	cvt.u32.u16 	%r112, %rs36;
	prmt.b32 	%r113, %r112, %r111, 0x3340U;
	cvt.u32.u16 	%r114, %rs35;
	cvt.u32.u16 	%r115, %rs34;
	prmt.b32 	%r116, %r115, %r114, 0x3340U;
	prmt.b32 	%r117, %r116, %r113, 0x5410U;
	st.local.u32 	[%rd26], %r117;
	shl.b32 	%r118, %r111, 24;
	shl.b32 	%r119, %r112, 16;
	and.b32  	%r120, %r119, 16711680;
	and.b16  	%rs38, %rs35, 255;
	mul.wide.u16 	%r121, %rs38, 256;
	and.b32  	%r122, %r115, 255;
	or.b32  	%r123, %r120, %r121;
	or.b32  	%r124, %r123, %r118;
	or.b32  	%r38, %r124, %r122;
	mov.b32 	%r39, 4;
	// begin inline asm
	shfl.sync.up.b32 %r37, %r38, %r39, %r55, %r56;
	// end inline asm
	shr.u32 	%r125, %r37, 8;
	shr.u32 	%r126, %r37, 16;
	shr.u32 	%r127, %r37, 24;
	cvt.u64.u32 	%rd117, %r127;
	and.b32  	%r128, %r37, 255;
	cvt.u64.u32 	%rd118, %r128;
	add.s64 	%rd119, %rd26, %rd118;
	ld.local.u8 	%rs39, [%rd119];
	and.b32  	%r129, %r125, 255;
	cvt.u64.u32 	%rd120, %r129;
	add.s64 	%rd121, %rd26, %rd120;
	ld.local.u8 	%rs40, [%rd121];
	and.b32  	%r130, %r126, 255;
	cvt.u64.u32 	%rd122, %r130;
	add.s64 	%rd123, %rd26, %rd122;
	ld.local.u8 	%rs41, [%rd123];
	add.s64 	%rd124, %rd26, %rd117;
	ld.local.u8 	%rs42, [%rd124];
	setp.lt.s32 	%p5, %r26, 4;
	selp.b16 	%rs43, %rs34, %rs39, %p5;
	selp.b16 	%rs44, %rs35, %rs40, %p5;
	selp.b16 	%rs45, %rs36, %rs41, %p5;
	selp.b16 	%rs46, %rs37, %rs42, %p5;
	cvt.u32.u16 	%r131, %rs46;
	cvt.u32.u16 	%r132, %rs45;
	prmt.b32 	%r133, %r132, %r131, 0x3340U;
	cvt.u32.u16 	%r134, %rs44;
	cvt.u32.u16 	%r135, %rs43;
	prmt.b32 	%r136, %r135, %r134, 0x3340U;
	prmt.b32 	%r137, %r136, %r133, 0x5410U;
	st.local.u32 	[%rd26], %r137;
	shl.b32 	%r138, %r131, 24;
	shl.b32 	%r139, %r132, 16;
	and.b32  	%r140, %r139, 16711680;
	and.b16  	%rs47, %rs44, 255;
	mul.wide.u16 	%r141, %rs47, 256;
	and.b32  	%r142, %r135, 255;
	or.b32  	%r143, %r140, %r141;
	or.b32  	%r144, %r143, %r138;
	or.b32  	%r43, %r144, %r142;
	mov.b32 	%r44, 8;
	// begin inline asm
	shfl.sync.up.b32 %r42, %r43, %r44, %r55, %r56;
	// end inline asm
	shr.u32 	%r145, %r42, 8;
	shr.u32 	%r146, %r42, 16;
	shr.u32 	%r147, %r42, 24;
	cvt.u64.u32 	%rd125, %r147;
	and.b32  	%r148, %r42, 255;
	cvt.u64.u32 	%rd126, %r148;
	add.s64 	%rd127, %rd26, %rd126;
	ld.local.u8 	%rs48, [%rd127];
	and.b32  	%r149, %r145, 255;
	cvt.u64.u32 	%rd128, %r149;
	add.s64 	%rd129, %rd26, %rd128;
	ld.local.u8 	%rs49, [%rd129];
	and.b32  	%r150, %r146, 255;
	cvt.u64.u32 	%rd130, %r150;
	add.s64 	%rd131, %rd26, %rd130;
	ld.local.u8 	%rs50, [%rd131];
	add.s64 	%rd132, %rd26, %rd125;
	ld.local.u8 	%rs51, [%rd132];
	setp.lt.s32 	%p6, %r26, 8;
	selp.b16 	%rs52, %rs43, %rs48, %p6;
	selp.b16 	%rs53, %rs44, %rs49, %p6;
	selp.b16 	%rs54, %rs45, %rs50, %p6;
	selp.b16 	%rs55, %rs46, %rs51, %p6;
	cvt.u32.u16 	%r151, %rs55;
	cvt.u32.u16 	%r152, %rs54;
	prmt.b32 	%r153, %r152, %r151, 0x3340U;
	cvt.u32.u16 	%r154, %rs53;
	cvt.u32.u16 	%r155, %rs52;
	prmt.b32 	%r156, %r155, %r154, 0x3340U;
	prmt.b32 	%r157, %r156, %r153, 0x5410U;
	st.local.u32 	[%rd26], %r157;
	shl.b32 	%r158, %r151, 24;
	shl.b32 	%r159, %r152, 16;
	and.b32  	%r160, %r159, 16711680;
	and.b16  	%rs56, %rs53, 255;
	mul.wide.u16 	%r161, %rs56, 256;
	and.b32  	%r162, %r155, 255;
	or.b32  	%r163, %r160, %r161;
	or.b32  	%r164, %r163, %r158;
	or.b32  	%r48, %r164, %r162;
	mov.b32 	%r49, 16;
	// begin inline asm
	shfl.sync.up.b32 %r47, %r48, %r49, %r55, %r56;
	// end inline asm
	shr.u32 	%r165, %r47, 8;
	shr.u32 	%r166, %r47, 16;
	shr.u32 	%r167, %r47, 24;
	cvt.u64.u32 	%rd133, %r167;
	and.b32  	%r168, %r47, 255;
	cvt.u64.u32 	%rd134, %r168;
	add.s64 	%rd135, %rd26, %rd134;
	ld.local.u8 	%rs57, [%rd135];
	and.b32  	%r169, %r165, 255;
	cvt.u64.u32 	%rd136, %r169;
	add.s64 	%rd137, %rd26, %rd136;
	ld.local.u8 	%rs58, [%rd137];
	and.b32  	%r170, %r166, 255;
	cvt.u64.u32 	%rd138, %r170;
	add.s64 	%rd139, %rd26, %rd138;
	ld.local.u8 	%rs59, [%rd139];
	add.s64 	%rd140, %rd26, %rd133;
	ld.local.u8 	%rs60, [%rd140];
	setp.lt.s32 	%p7, %r26, 16;
	selp.b16 	%rs61, %rs52, %rs57, %p7;
	selp.b16 	%rs62, %rs53, %rs58, %p7;
	selp.b16 	%rs63, %rs54, %rs59, %p7;
	selp.b16 	%rs64, %rs55, %rs60, %p7;
	cvt.u32.u16 	%r171, %rs64;
	shl.b32 	%r172, %r171, 24;
	cvt.u32.u16 	%r173, %rs63;
	shl.b32 	%r174, %r173, 16;
	and.b32  	%r175, %r174, 16711680;
	and.b16  	%rs65, %rs62, 255;
	mul.wide.u16 	%r176, %rs65, 256;
	cvt.u32.u16 	%r177, %rs61;
	and.b32  	%r178, %r177, 255;
	or.b32  	%r179, %r176, %r178;
	or.b32  	%r180, %r179, %r175;
	or.b32  	%r53, %r180, %r172;
	// begin inline asm
	shfl.sync.up.b32 %r52, %r53, %r54, %r55, %r56;
	// end inline asm
	setp.eq.s32 	%p8, %r1, 0;
	ld.shared.u32 	%r181, [%r58+16];
	bfe.u32 	%r182, %r181, 0, 8;
	cvt.u16.u32 	%rs94, %r182;
	bfe.u32 	%r183, %r181, 8, 8;
	cvt.u16.u32 	%rs93, %r183;
	bfe.u32 	%r184, %r181, 16, 8;
	cvt.u16.u32 	%rs92, %r184;
	bfe.u32 	%r185, %r181, 24, 8;
	cvt.u16.u32 	%rs91, %r185;
	st.local.u32 	[%rd2+12], %r181;
	ld.shared.u32 	%r186, [%r58+20];
	ld.shared.u32 	%r187, [%r58+24];
	st.local.v2.b32 	[%rd2+16], {%r186, %r187};
	ld.shared.u32 	%r188, [%r58+28];
	ld.shared.u32 	%r189, [%r58+32];
	st.local.v2.b32 	[%rd2+24], {%r188, %r189};
	ld.shared.u32 	%r190, [%r58+36];
	ld.shared.u32 	%r191, [%r58+40];
	st.local.v2.b32 	[%rd2+32], {%r190, %r191};
	ld.shared.u32 	%r192, [%r58+44];
	st.local.u32 	[%rd2+40], %r192;
	st.local.u32 	[%rd1], %r181;
	@%p8 bra 	$L__BB0_4;
	shr.u32 	%r193, %r52, 24;
	cvt.u64.u32 	%rd141, %r193;
	shr.u32 	%r194, %r52, 16;
	shr.u32 	%r195, %r52, 8;
	and.b32  	%r196, %r52, 255;
	cvt.u64.u32 	%rd142, %r196;
	add.s64 	%rd143, %rd1, %rd142;
	ld.local.u8 	%rs94, [%rd143];
	and.b32  	%r197, %r195, 255;
	cvt.u64.u32 	%rd144, %r197;
	add.s64 	%rd145, %rd1, %rd144;
	ld.local.u8 	%rs93, [%rd145];
	and.b32  	%r198, %r194, 255;
	cvt.u64.u32 	%rd146, %r198;
	add.s64 	%rd147, %rd1, %rd146;
	ld.local.u8 	%rs92, [%rd147];
	add.s64 	%rd148, %rd1, %rd141;
	ld.local.u8 	%rs91, [%rd148];
$L__BB0_4:
	cvt.u64.u16 	%rd149, %rs94;
	and.b64  	%rd150, %rd149, 255;
	add.s64 	%rd151, %rd2, %rd150;
	ld.local.u8 	%rs66, [%rd151+16];
	cvt.u64.u16 	%rd152, %rs93;
	and.b64  	%rd153, %rd152, 255;
	add.s64 	%rd154, %rd2, %rd153;
	ld.local.u8 	%rs67, [%rd154+16];
	cvt.u64.u16 	%rd155, %rs92;
	and.b64  	%rd156, %rd155, 255;
	add.s64 	%rd157, %rd2, %rd156;
	ld.local.u8 	%rs68, [%rd157+16];
	cvt.u64.u16 	%rd158, %rs91;
	and.b64  	%rd159, %rd158, 255;
	add.s64 	%rd160, %rd2, %rd159;
	ld.local.u8 	%rs69, [%rd160+16];
	cvt.u64.u16 	%rd161, %rs66;
	and.b64  	%rd162, %rd161, 255;
	add.s64 	%rd163, %rd2, %rd162;
	ld.local.u8 	%rs70, [%rd163+20];
	cvt.u64.u16 	%rd164, %rs67;
	and.b64  	%rd165, %rd164, 255;
	add.s64 	%rd166, %rd2, %rd165;
	ld.local.u8 	%rs71, [%rd166+20];
	cvt.u64.u16 	%rd167, %rs68;
	and.b64  	%rd168, %rd167, 255;
	add.s64 	%rd169, %rd2, %rd168;
	ld.local.u8 	%rs72, [%rd169+20];
	cvt.u64.u16 	%rd170, %rs69;
	and.b64  	%rd171, %rd170, 255;
	add.s64 	%rd172, %rd2, %rd171;
	ld.local.u8 	%rs73, [%rd172+20];
	cvt.u64.u16 	%rd173, %rs70;
	and.b64  	%rd174, %rd173, 255;
	add.s64 	%rd175, %rd2, %rd174;
	ld.local.u8 	%rs74, [%rd175+24];
	cvt.u64.u16 	%rd176, %rs71;
	and.b64  	%rd177, %rd176, 255;
	add.s64 	%rd178, %rd2, %rd177;
	ld.local.u8 	%rs75, [%rd178+24];
	cvt.u64.u16 	%rd179, %rs72;
	and.b64  	%rd180, %rd179, 255;
	add.s64 	%rd181, %rd2, %rd180;
	ld.local.u8 	%rs76, [%rd181+24];
	cvt.u64.u16 	%rd182, %rs73;
	and.b64  	%rd183, %rd182, 255;
	add.s64 	%rd184, %rd2, %rd183;
	ld.local.u8 	%rs77, [%rd184+24];
	cvt.u64.u16 	%rd185, %rs74;
	and.b64  	%rd186, %rd185, 255;
	add.s64 	%rd187, %rd2, %rd186;
	ld.local.u8 	%rs78, [%rd187+28];
	cvt.u64.u16 	%rd188, %rs75;
	and.b64  	%rd189, %rd188, 255;
	add.s64 	%rd190, %rd2, %rd189;
	ld.local.u8 	%rs79, [%rd190+28];
	cvt.u64.u16 	%rd191, %rs76;
	and.b64  	%rd192, %rd191, 255;
	add.s64 	%rd193, %rd2, %rd192;
	ld.local.u8 	%rs80, [%rd193+28];
	cvt.u64.u16 	%rd194, %rs77;
	and.b64  	%rd195, %rd194, 255;
	add.s64 	%rd196, %rd2, %rd195;
	ld.local.u8 	%rs81, [%rd196+28];
	cvt.u64.u16 	%rd197, %rs78;
	and.b64  	%rd198, %rd197, 255;
	add.s64 	%rd199, %rd2, %rd198;
	ld.local.u8 	%rs82, [%rd199+32];
	cvt.u64.u16 	%rd200, %rs79;
	and.b64  	%rd201, %rd200, 255;
	add.s64 	%rd202, %rd2, %rd201;
	ld.local.u8 	%rs83, [%rd202+32];
	cvt.u64.u16 	%rd203, %rs80;
	and.b64  	%rd204, %rd203, 255;
	add.s64 	%rd205, %rd2, %rd204;
	ld.local.u8 	%rs84, [%rd205+32];
	cvt.u64.u16 	%rd206, %rs81;
	and.b64  	%rd207, %rd206, 255;
	add.s64 	%rd208, %rd2, %rd207;
	ld.local.u8 	%rs85, [%rd208+32];
	cvt.u64.u16 	%rd209, %rs82;
	and.b64  	%rd210, %rd209, 255;
	add.s64 	%rd211, %rd2, %rd210;
	ld.local.u8 	%rs86, [%rd211+36];
	cvt.u64.u16 	%rd212, %rs83;
	and.b64  	%rd213, %rd212, 255;
	add.s64 	%rd214, %rd2, %rd213;
	ld.local.u8 	%rs87, [%rd214+36];
	cvt.u64.u16 	%rd215, %rs84;
	and.b64  	%rd216, %rd215, 255;
	add.s64 	%rd217, %rd2, %rd216;
	ld.local.u8 	%rs88, [%rd217+36];
	cvt.u64.u16 	%rd218, %rs85;
	and.b64  	%rd219, %rd218, 255;
	add.s64 	%rd220, %rd2, %rd219;
	ld.local.u8 	%rs89, [%rd220+36];
	cvt.u64.u16 	%rd221, %rs86;
	and.b64  	%rd222, %rd221, 255;
	add.s64 	%rd223, %rd2, %rd222;
	cvt.u64.u16 	%rd224, %rs87;
	and.b64  	%rd225, %rd224, 255;
	add.s64 	%rd226, %rd2, %rd225;
	cvt.u64.u16 	%rd227, %rs88;
	and.b64  	%rd228, %rd227, 255;
	add.s64 	%rd229, %rd2, %rd228;
	cvt.u64.u16 	%rd230, %rs89;
	and.b64  	%rd231, %rd230, 255;
	add.s64 	%rd232, %rd2, %rd231;
	ld.local.u8 	%r199, [%rd226+40];
	ld.local.u8 	%r200, [%rd223+40];
	ld.local.u8 	%r201, [%rd232+40];
	ld.local.u8 	%r202, [%rd229+40];
	cvt.u32.u16 	%r203, %rs91;
	cvt.u32.u16 	%r204, %rs92;
	prmt.b32 	%r205, %r204, %r203, 0x3340U;
	cvt.u32.u16 	%r206, %rs93;
	cvt.u32.u16 	%r207, %rs94;
	prmt.b32 	%r208, %r207, %r206, 0x3340U;
	prmt.b32 	%r209, %r208, %r205, 0x5410U;
	st.shared.u32 	[%r5], %r209;
	cvt.u32.u16 	%r210, %rs69;
	cvt.u32.u16 	%r211, %rs68;
	prmt.b32 	%r212, %r211, %r210, 0x3340U;
	cvt.u32.u16 	%r213, %rs67;
	cvt.u32.u16 	%r214, %rs66;
	prmt.b32 	%r215, %r214, %r213, 0x3340U;
	prmt.b32 	%r216, %r215, %r212, 0x5410U;
	st.shared.u32 	[%r5+4], %r216;
	cvt.u32.u16 	%r217, %rs73;
	cvt.u32.u16 	%r218, %rs72;
	prmt.b32 	%r219, %r218, %r217, 0x3340U;
	cvt.u32.u16 	%r220, %rs71;
	cvt.u32.u16 	%r221, %rs70;
	prmt.b32 	%r222, %r221, %r220, 0x3340U;
	prmt.b32 	%r223, %r222, %r219, 0x5410U;
	st.shared.u32 	[%r5+8], %r223;
	cvt.u32.u16 	%r224, %rs77;
	cvt.u32.u16 	%r225, %rs76;
	prmt.b32 	%r226, %r225, %r224, 0x3340U;
	cvt.u32.u16 	%r227, %rs75;
	cvt.u32.u16 	%r228, %rs74;
	prmt.b32 	%r229, %r228, %r227, 0x3340U;
	prmt.b32 	%r230, %r229, %r226, 0x5410U;
	st.shared.u32 	[%r5+12], %r230;
	cvt.u32.u16 	%r231, %rs81;
	cvt.u32.u16 	%r232, %rs80;
	prmt.b32 	%r233, %r232, %r231, 0x3340U;
	cvt.u32.u16 	%r234, %rs79;
	cvt.u32.u16 	%r235, %rs78;
	prmt.b32 	%r236, %r235, %r234, 0x3340U;
	prmt.b32 	%r237, %r236, %r233, 0x5410U;
	st.shared.u32 	[%r5+16], %r237;
	cvt.u32.u16 	%r238, %rs85;
	cvt.u32.u16 	%r239, %rs84;
	prmt.b32 	%r240, %r239, %r238, 0x3340U;
	cvt.u32.u16 	%r241, %rs83;
	cvt.u32.u16 	%r242, %rs82;
	prmt.b32 	%r243, %r242, %r241, 0x3340U;
	prmt.b32 	%r244, %r243, %r240, 0x5410U;
	st.shared.u32 	[%r5+20], %r244;
	cvt.u32.u16 	%r245, %rs89;
	cvt.u32.u16 	%r246, %rs88;
	prmt.b32 	%r247, %r246, %r245, 0x3340U;
	cvt.u32.u16 	%r248, %rs87;
	cvt.u32.u16 	%r249, %rs86;
	prmt.b32 	%r250, %r249, %r248, 0x3340U;
	prmt.b32 	%r251, %r250, %r247, 0x5410U;
	st.shared.u32 	[%r5+24], %r251;
	prmt.b32 	%r252, %r202, %r201, 0x3340U;
	prmt.b32 	%r253, %r200, %r199, 0x3340U;
	prmt.b32 	%r254, %r253, %r252, 0x5410U;
	st.shared.u32 	[%r5+28], %r254;
$L__BB0_5:
	bar.sync 	0;
	ld.shared.u8 	%rs13, [%r4];
	setp.eq.s32 	%p9, %r1, 0;
	@%p9 bra 	$L__BB0_7;
	ld.param.u64 	%rd244, [_Z10merge_scaniPcPiiS0__param_4];
	ld.param.u64 	%rd243, [_Z10merge_scaniPcPiiS0__param_1];
	cvt.s64.s32 	%rd233, %r3;
	cvta.to.global.u64 	%rd234, %rd243;
	add.s64 	%rd235, %rd234, %rd233;
	ld.global.s8 	%r255, [%rd235];
	mul.wide.u16 	%r256, %rs13, 256;
	add.s32 	%r257, %r256, %r255;
	cvt.s64.s32 	%rd236, %r257;
	mov.u64 	%rd237, d_E;
	add.s64 	%rd238, %rd237, %rd236;
	ld.const.u8 	%r258, [%rd238];
	cvta.to.global.u64 	%rd239, %rd244;
	mul.wide.s32 	%rd240, %r3, 4;
	add.s64 	%rd241, %rd239, %rd240;
	st.global.u32 	[%rd241], %r258;
$L__BB0_7:
	ret;

}
	// .globl	_Z11clear_arrayPii
.visible .entry _Z11clear_arrayPii(
	.param .u64 .ptr .align 1 _Z11clear_arrayPii_param_0,
	.param .u32 _Z11clear_arrayPii_param_1
)
{
	.reg .pred 	%p<2>;
	.reg .b32 	%r<7>;
	.reg .b64 	%rd<5>;

	ld.param.u64 	%rd1, [_Z11clear_arrayPii_param_0];
	ld.param.u32 	%r2, [_Z11clear_arrayPii_param_1];
	mov.u32 	%r3, %tid.x;
	mov.u32 	%r4, %ctaid.x;
	mov.u32 	%r5, %ntid.x;
	mad.lo.s32 	%r1, %r4, %r5, %r3;
	setp.ge.s32 	%p1, %r1, %r2;
	@%p1 bra 	$L__BB1_2;
	cvta.to.global.u64 	%rd2, %rd1;
	mul.wide.s32 	%rd3, %r1, 4;
	add.s64 	%rd4, %rd2, %rd3;
	mov.b32 	%r6, 0;
	st.global.u32 	[%rd4], %r6;
$L__BB1_2:
	ret;

}
	// .globl	_ZN3cub18CUB_300001_SM_10006detail11EmptyKernelIvEEvv
.visible .entry _ZN3cub18CUB_300001_SM_10006detail11EmptyKernelIvEEvv()
{


	ret;

}


// ===== COMPILED SASS (sm_100) =====

	.target	sm_100

	.elftype	@"ET_EXEC"


//--------------------- .note.nv.tkinfo           --------------------------
	.section	.note.nv.tkinfo,"",@"SHT_NOTE"
	.sectionflags	@"SHF_NOTE_NV_TKINFO"
	.tkinfo
        /*0018*/ 	.word	0x00000002
        /*0030*/ 	.string	""
        /*0030*/ 	.string	"ptxas"
        /*0030*/ 	.string	"Cuda compilation tools, release 13.0, V13.0.88"
        /*0030*/ 	.string	"Build cuda_13.0.r13.0/compiler.36424714_0"
        /*0030*/ 	.string	"-arch sm_100 -m 64 "



//--------------------- .note.nv.cuinfo           --------------------------
	.section	.note.nv.cuinfo,"",@"SHT_NOTE"
	.sectionflags	@"SHF_NOTE_NV_CUINFO"
        /*0018*/ 	.short	0x0002
        /*001a*/ 	.short	0x0064
        /*001c*/ 	.short	0x0082
	.zero		2


//--------------------- .nv.info                  --------------------------
	.section	.nv.info,"",@"SHT_CUDA_INFO"
	.align	4


	//----- nvinfo : EIATTR_REGCOUNT
	.align		4
        /*0000*/ 	.byte	0x04, 0x2f
        /*0002*/ 	.short	(.L_43 - .L_42)
	.align		4
.L_42:
        /*0004*/ 	.word	index@(_Z10merge_scaniPcPiiS0_)
        /*0008*/ 	.word	0x00000020


	//----- nvinfo : EIATTR_FRAME_SIZE
	.align		4
.L_43:
        /*000c*/ 	.byte	0x04, 0x11
        /*000e*/ 	.short	(.L_45 - .L_44)
	.align		4
.L_44:
        /*0010*/ 	.word	index@(_Z10merge_scaniPcPiiS0_)
        /*0014*/ 	.word	0x00000050


	//----- nvinfo : EIATTR_REGCOUNT
	.align		4
.L_45:
        /*0018*/ 	.byte	0x04, 0x2f
        /*001a*/ 	.short	(.L_47 - .L_46)
	.align		4
.L_46:
        /*001c*/ 	.word	index@(_Z11clear_arrayPii)
        /*0020*/ 	.word	0x00000008


	//----- nvinfo : EIATTR_FRAME_SIZE
	.align		4
.L_47:
        /*0024*/ 	.byte	0x04, 0x11
        /*0026*/ 	.short	(.L_49 - .L_48)
	.align		4
.L_48:
        /*0028*/ 	.word	index@(_Z11clear_arrayPii)
        /*002c*/ 	.word	0x00000000


	//----- nvinfo : EIATTR_REGCOUNT
	.align		4
.L_49:
        /*0030*/ 	.byte	0x04, 0x2f
        /*0032*/ 	.short	(.L_51 - .L_50)
	.align		4
.L_50:
        /*0034*/ 	.word	index@(_ZN3cub18CUB_300001_SM_10006detail11EmptyKernelIvEEvv)
        /*0038*/ 	.word	0x00000004


	//----- nvinfo : EIATTR_FRAME_SIZE
	.align		4
.L_51:
        /*003c*/ 	.byte	0x04, 0x11
        /*003e*/ 	.short	(.L_53 - .L_52)
	.align		4
.L_52:
        /*0040*/ 	.word	index@(_ZN3cub18CUB_300001_SM_10006detail11EmptyKernelIvEEvv)
        /*0044*/ 	.word	0x00000000


	//----- nvinfo : EIATTR_MIN_STACK_SIZE
	.align		4
.L_53:
        /*0048*/ 	.byte	0x04, 0x12
        /*004a*/ 	.short	(.L_55 - .L_54)
	.align		4
.L_54:
        /*004c*/ 	.word	index@(_ZN3cub18CUB_300001_SM_10006detail11EmptyKernelIvEEvv)
        /*0050*/ 	.word	0x00000000


	//----- nvinfo : EIATTR_MIN_STACK_SIZE
	.align		4
.L_55:
        /*0054*/ 	.byte	0x04, 0x12
        /*0056*/ 	.short	(.L_57 - .L_56)
	.align		4
.L_56:
        /*0058*/ 	.word	index@(_Z11clear_arrayPii)
        /*005c*/ 	.word	0x00000000


	//----- nvinfo : EIATTR_MIN_STACK_SIZE
	.align		4
.L_57:
        /*0060*/ 	.byte	0x04, 0x12
        /*0062*/ 	.short	(.L_59 - .L_58)
	.align		4
.L_58:
        /*0064*/ 	.word	index@(_Z10merge_scaniPcPiiS0_)
        /*0068*/ 	.word	0x00000050
.L_59:


//--------------------- .nv.compat                --------------------------
	.section	.nv.compat,"",@"SHT_CUDA_COMPAT_INFO"
	.align	4
        /*0000*/ 	.byte	0x02, 0x09, 0x00, 0x00, 0x02, 0x02, 0x01, 0x00, 0x02, 0x05, 0x05, 0x00, 0x03, 0x07, 0x01, 0x01
        /*0010*/ 	.byte	0x02, 0x03, 0x00, 0x00, 0x02, 0x06, 0x01, 0x00, 0x04, 0x0b, 0x08, 0x00, 0x09, 0x00, 0x00, 0x00
        /*0020*/ 	.byte	0x00, 0x00, 0x00, 0x00


//--------------------- .nv.info._ZN3cub18CUB_300001_SM_10006detail11EmptyKernelIvEEvv --------------------------
	.section	.nv.info._ZN3cub18CUB_300001_SM_10006detail11EmptyKernelIvEEvv,"",@"SHT_CUDA_INFO"
	.sectionflags	@""
	.align	4


	//----- nvinfo : EIATTR_CUDA_API_VERSION
	.align		4
        /*0000*/ 	.byte	0x04, 0x37
        /*0002*/ 	.short	(.L_61 - .L_60)
.L_60:
        /*0004*/ 	.word	0x00000082


	//----- nvinfo : EIATTR_SPARSE_MMA_MASK
	.align		4
.L_61:
        /*0008*/ 	.byte	0x03, 0x50
        /*000a*/ 	.short	0x0000


	//----- nvinfo : EIATTR_MAXREG_COUNT
	.align		4
        /*000c*/ 	.byte	0x03, 0x1b
        /*000e*/ 	.short	0x00ff


	//----- nvinfo : EIATTR_MERCURY_ISA_VERSION
	.align		4
        /*0010*/ 	.byte	0x03, 0x5f
        /*0012*/ 	.short	0x0101


	//----- nvinfo : EIATTR_VRC_CTA_INIT_COUNT
	.align		4
        /*0014*/ 	.byte	0x02, 0x4a
	.zero		1
	.zero		1


	//----- nvinfo : EIATTR_EXIT_INSTR_OFFSETS
	.align		4
        /*0018*/ 	.byte	0x04, 0x1c
        /*001a*/ 	.short	(.L_63 - .L_62)


	//   ....[0]....
.L_62:
        /*001c*/ 	.word	0x00000010


	//----- nvinfo : EIATTR_SW_WAR
	.align		4
.L_63:
        /*0020*/ 	.byte	0x04, 0x36
        /*0022*/ 	.short	(.L_65 - .L_64)
.L_64:
        /*0024*/ 	.word	0x00000008
.L_65:


//--------------------- .nv.info._Z11clear_arrayPii --------------------------
	.section	.nv.info._Z11clear_arrayPii,"",@"SHT_CUDA_INFO"
	.sectionflags	@""
	.align	4


	//----- nvinfo : EIATTR_CUDA_API_VERSION
	.align		4
        /*0000*/ 	.byte	0x04, 0x37
        /*0002*/ 	.short	(.L_67 - .L_66)
.L_66:
        /*0004*/ 	.word	0x00000082


	//----- nvinfo : EIATTR_KPARAM_INFO
	.align		4
.L_67:
        /*0008*/ 	.byte	0x04, 0x17
        /*000a*/ 	.short	(.L_69 - .L_68)
.L_68:
        /*000c*/ 	.word	0x00000000
        /*0010*/ 	.short	0x0001
        /*0012*/ 	.short	0x0008
        /*0014*/ 	.byte	0x00, 0xf0, 0x11, 0x00


	//----- nvinfo : EIATTR_KPARAM_INFO
	.align		4
.L_69:
        /*0018*/ 	.byte	0x04, 0x17
        /*001a*/ 	.short	(.L_71 - .L_70)
.L_70:
        /*001c*/ 	.word	0x00000000
        /*0020*/ 	.short	0x0000
        /*0022*/ 	.short	0x0000
        /*0024*/ 	.byte	0x00, 0xf5, 0x21, 0x00


	//----- nvinfo : EIATTR_SPARSE_MMA_MASK
	.align		4
.L_71:
        /*0028*/ 	.byte	0x03, 0x50
        /*002a*/ 	.short	0x0000


	//----- nvinfo : EIATTR_MAXREG_COUNT
	.align		4
        /*002c*/ 	.byte	0x03, 0x1b
        /*002e*/ 	.short	0x00ff


	//----- nvinfo : EIATTR_MERCURY_ISA_VERSION
	.align		4
        /*0030*/ 	.byte	0x03, 0x5f
        /*0032*/ 	.short	0x0101


	//----- nvinfo : EIATTR_VRC_CTA_INIT_COUNT
	.align		4
        /*0034*/ 	.byte	0x02, 0x4a
	.zero		1
	.zero		1


	//----- nvinfo : EIATTR_EXIT_INSTR_OFFSETS
	.align		4
        /*0038*/ 	.byte	0x04, 0x1c
        /*003a*/ 	.short	(.L_73 - .L_72)


	//   ....[0]....
.L_72:
        /*003c*/ 	.word	0x00000070


	//   ....[1]....
        /*0040*/ 	.word	0x000000c0


	//----- nvinfo : EIATTR_CBANK_PARAM_SIZE
	.align		4
.L_73:
        /*0044*/ 	.byte	0x03, 0x19
        /*0046*/ 	.short	0x000c


	//----- nvinfo : EIATTR_PARAM_CBANK
	.align		4
        /*0048*/ 	.byte	0x04, 0x0a
        /*004a*/ 	.short	(.L_75 - .L_74)
	.align		4
.L_74:
        /*004c*/ 	.word	index@(.nv.constant0._Z11clear_arrayPii)
        /*0050*/ 	.short	0x0380
        /*0052*/ 	.short	0x000c


	//----- nvinfo : EIATTR_SW_WAR
	.align		4
.L_75:
        /*0054*/ 	.byte	0x04, 0x36
        /*0056*/ 	.short	(.L_77 - .L_76)
.L_76:
        /*0058*/ 	.word	0x00000008
.L_77:


//--------------------- .nv.info._Z10merge_scaniPcPiiS0_ --------------------------
	.section	.nv.info._Z10merge_scaniPcPiiS0_,"",@"SHT_CUDA_INFO"
	.sectionflags	@""
	.align	4


	//----- nvinfo : EIATTR_CUDA_API_VERSION
	.align		4
        /*0000*/ 	.byte	0x04, 0x37
        /*0002*/ 	.short	(.L_79 - .L_78)
.L_78:
        /*0004*/ 	.word	0x00000082


	//----- nvinfo : EIATTR_KPARAM_INFO
	.align		4
.L_79:
        /*0008*/ 	.byte	0x04, 0x17
        /*000a*/ 	.short	(.L_81 - .L_80)
.L_80:
        /*000c*/ 	.word	0x00000000
        /*0010*/ 	.short	0x0004
        /*0012*/ 	.short	0x0020
        /*0014*/ 	.byte	0x00, 0xf5, 0x21, 0x00


	//----- nvinfo : EIATTR_KPARAM_INFO
	.align		4
.L_81:
        /*0018*/ 	.byte	0x04, 0x17
        /*001a*/ 	.short	(.L_83 - .L_82)
.L_82:
        /*001c*/ 	.word	0x00000000
        /*0020*/ 	.short	0x0003
        /*0022*/ 	.short	0x0018
        /*0024*/ 	.byte	0x00, 0xf0, 0x11, 0x00


	//----- nvinfo : EIATTR_KPARAM_INFO
	.align		4
.L_83:
        /*0028*/ 	.byte	0x04, 0x17
        /*002a*/ 	.short	(.L_85 - .L_84)
.L_84:
        /*002c*/ 	.word	0x00000000
        /*0030*/ 	.short	0x0002
        /*0032*/ 	.short	0x0010
        /*0034*/ 	.byte	0x00, 0xf5, 0x21, 0x00


	//----- nvinfo : EIATTR_KPARAM_INFO
	.align		4
.L_85:
        /*0038*/ 	.byte	0x04, 0x17
        /*003a*/ 	.short	(.L_87 - .L_86)
.L_86:
        /*003c*/ 	.word	0x00000000
        /*0040*/ 	.short	0x0001
        /*0042*/ 	.short	0x0008
        /*0044*/ 	.byte	0x00, 0xf5, 0x21, 0x00


	//----- nvinfo : EIATTR_KPARAM_INFO
	.align		4
.L_87:
        /*0048*/ 	.byte	0x04, 0x17
        /*004a*/ 	.short	(.L_89 - .L_88)
.L_88:
        /*004c*/ 	.word	0x00000000
        /*0050*/ 	.short	0x0000
        /*0052*/ 	.short	0x0000
        /*0054*/ 	.byte	0x00, 0xf0, 0x11, 0x00


	//----- nvinfo : EIATTR_SPARSE_MMA_MASK
	.align		4
.L_89:
        /*0058*/ 	.byte	0x03, 0x50
        /*005a*/ 	.short	0x0000


	//----- nvinfo : EIATTR_MAXREG_COUNT
	.align		4
        /*005c*/ 	.byte	0x03, 0x1b
        /*005e*/ 	.short	0x00ff


	//----- nvinfo : EIATTR_NUM_BARRIERS
	.align		4
        /*0060*/ 	.byte	0x02, 0x4c
        /*0062*/ 	.byte	0x01
	.zero		1


	//----- nvinfo : EIATTR_MERCURY_ISA_VERSION
	.align		4
        /*0064*/ 	.byte	0x03, 0x5f
        /*0066*/ 	.short	0x0101


	//----- nvinfo : EIATTR_COOP_GROUP_MASK_REGIDS
	.align		4
        /*0068*/ 	.byte	0x04, 0x29
        /*006a*/ 	.short	(.L_91 - .L_90)


	//   ....[0]....
.L_90:
        /*006c*/ 	.word	0xffffffff


	//   ....[1]....
        /*0070*/ 	.word	0xffffffff


	//   ....[2]....
        /*0074*/ 	.word	0xffffffff


	//   ....[3]....
        /*0078*/ 	.word	0xffffffff


	//   ....[4]....
        /*007c*/ 	.word	0xffffffff


	//   ....[5]....
        /*0080*/ 	.word	0xffffffff


	//   ....[6]....
        /*0084*/ 	.word	0x05000016


	//   ....[7]....
        /*0088*/ 	.word	0x05000016


	//   ....[8]....
        /*008c*/ 	.word	0x05000016


	//   ....[9]....
        /*0090*/ 	.word	0x05000016


	//   ....[10]....
        /*0094*/ 	.word	0x05000016


	//   ....[11]....
        /*0098*/ 	.word	0x05000016


	//----- nvinfo : EIATTR_COOP_GROUP_INSTR_OFFSETS
	.align		4
.L_91:
        /*009c*/ 	.byte	0x04, 0x28
        /*009e*/ 	.short	(.L_93 - .L_92)


	//   ....[0]....
.L_92:
        /*00a0*/ 	.word	0x00000960


	//   ....[1]....
        /*00a4*/ 	.word	0x00000b10


	//   ....[2]....
        /*00a8*/ 	.word	0x00000cb0


	//   ....[3]....
        /*00ac*/ 	.word	0x00000e50


	//   ....[4]....
        /*00b0*/ 	.word	0x00000fe0


	//   ....[5]....
        /*00b4*/ 	.word	0x00001130


	//   ....[6]....
        /*00b8*/ 	.word	0x00001b20


	//   ....[7]....
        /*00bc*/ 	.word	0x00001d10


	//   ....[8]....
        /*00c0*/ 	.word	0x00001f10


	//   ....[9]....
        /*00c4*/ 	.word	0x00002110


	//   ....[10]....
        /*00c8*/ 	.word	0x00002300


	//   ....[11]....
        /*00cc*/ 	.word	0x00002490


	//----- nvinfo : EIATTR_VRC_CTA_INIT_COUNT
	.align		4
.L_93:
        /*00d0*/ 	.byte	0x02, 0x4a
	.zero		1
	.zero		1


	//----- nvinfo : EIATTR_EXIT_INSTR_OFFSETS
	.align		4
        /*00d4*/ 	.byte	0x04, 0x1c
        /*00d6*/ 	.short	(.L_95 - .L_94)


	//   ....[0]....
.L_94:
        /*00d8*/ 	.word	0x00000090


	//   ....[1]....
        /*00dc*/ 	.word	0x00001a40


	//   ....[2]....
        /*00e0*/ 	.word	0x00001ac0


	//----- nvinfo : EIATTR_CRS_STACK_SIZE
	.align		4
.L_95:
        /*00e4*/ 	.byte	0x04, 0x1e
        /*00e6*/ 	.short	(.L_97 - .L_96)
.L_96:
        /*00e8*/ 	.word	0x00000000


	//----- nvinfo : EIATTR_CBANK_PARAM_SIZE
	.align		4
.L_97:
        /*00ec*/ 	.byte	0x03, 0x19
        /*00ee*/ 	.short	0x0028


	//----- nvinfo : EIATTR_PARAM_CBANK
	.align		4
        /*00f0*/ 	.byte	0x04, 0x0a
        /*00f2*/ 	.short	(.L_99 - .L_98)
	.align		4
.L_98:
        /*00f4*/ 	.word	index@(.nv.constant0._Z10merge_scaniPcPiiS0_)
        /*00f8*/ 	.short	0x0380
        /*00fa*/ 	.short	0x0028


	//----- nvinfo : EIATTR_SW_WAR
	.align		4
.L_99:
        /*00fc*/ 	.byte	0x04, 0x36
        /*00fe*/ 	.short	(.L_101 - .L_100)
.L_100:
        /*0100*/ 	.word	0x00000008
.L_101:


//--------------------- .nv.callgraph             --------------------------
	.section	.nv.callgraph,"",@"SHT_CUDA_CALLGRAPH"
	.align	4
	.sectionentsize	8
	.align		4
        /*0000*/ 	.word	0x00000000
	.align		4
        /*0004*/ 	.word	0xffffffff
	.align		4
        /*0008*/ 	.word	0x00000000
	.align		4
        /*000c*/ 	.word	0xfffffffe
	.align		4
        /*0010*/ 	.word	0x00000000
	.align		4
        /*0014*/ 	.word	0xfffffffd
	.align		4
        /*0018*/ 	.word	0x00000000
	.align		4
        /*001c*/ 	.word	0xfffffffc


//--------------------- .nv.constant3             --------------------------
	.section	.nv.constant3,"a",@progbits
	.align	4
.nv.constant3:
	.type		d_D,@object
	.size		d_D,(d_E - d_D)
d_D:
	.zero		4096
	.type		d_E,@object
	.size		d_E,(.L_1 - d_E)
d_E:
	.zero		1024
.L_1:


//--------------------- .nv.constant4             --------------------------
	.section	.nv.constant4,"a",@progbits
	.align	8
	.align		8
.nv.constant4:
        /*0000*/ 	.dword	_ZN34_INTERNAL_df3f1c9e_4_k_cu_eb2aab364cuda3std3__45__cpo5beginE
	.align		8
        /*0008*/ 	.dword	_ZN34_INTERNAL_df3f1c9e_4_k_cu_eb2aab364cuda3std3__45__cpo3endE
	.align		8
        /*0010*/ 	.dword	_ZN34_INTERNAL_df3f1c9e_4_k_cu_eb2aab364cuda3std3__45__cpo6cbeginE
	.align		8
        /*0018*/ 	.dword	_ZN34_INTERNAL_df3f1c9e_4_k_cu_eb2aab364cuda3std3__45__cpo4cendE
	.align		8
        /*0020*/ 	.dword	_ZN34_INTERNAL_df3f1c9e_4_k_cu_eb2aab364cuda3std3__45__cpo6rbeginE
	.align		8
        /*0028*/ 	.dword	_ZN34_INTERNAL_df3f1c9e_4_k_cu_eb2aab364cuda3std3__45__cpo4rendE
	.align		8
        /*0030*/ 	.dword	_ZN34_INTERNAL_df3f1c9e_4_k_cu_eb2aab364cuda3std3__45__cpo7crbeginE
	.align		8
        /*0038*/ 	.dword	_ZN34_INTERNAL_df3f1c9e_4_k_cu_eb2aab364cuda3std3__45__cpo5crendE
	.align		8
        /*0040*/ 	.dword	_ZN34_INTERNAL_df3f1c9e_4_k_cu_eb2aab364cuda3std3__436_GLOBAL__N__df3f1c9e_4_k_cu_eb2aab366ignoreE
	.align		8
        /*0048*/ 	.dword	_ZN34_INTERNAL_df3f1c9e_4_k_cu_eb2aab364cuda3std3__419piecewise_constructE
	.align		8
        /*0050*/ 	.dword	_ZN34_INTERNAL_df3f1c9e_4_k_cu_eb2aab364cuda3std3__48in_placeE
	.align		8
        /*0058*/ 	.dword	_ZN34_INTERNAL_df3f1c9e_4_k_cu_eb2aab364cuda3std3__420unreachable_sentinelE
	.align		8
        /*0060*/ 	.dword	_ZN34_INTERNAL_df3f1c9e_4_k_cu_eb2aab364cuda3std3__47nulloptE
	.align		8
        /*0068*/ 	.dword	_ZN34_INTERNAL_df3f1c9e_4_k_cu_eb2aab364cuda3std3__48unexpectE
	.align		8
        /*0070*/ 	.dword	_ZN34_INTERNAL_df3f1c9e_4_k_cu_eb2aab364cuda3std6ranges3__45__cpo4swapE
	.align		8
        /*0078*/ 	.dword	_ZN34_INTERNAL_df3f1c9e_4_k_cu_eb2aab364cuda3std6ranges3__45__cpo9iter_moveE
	.align		8
        /*0080*/ 	.dword	_ZN34_INTERNAL_df3f1c9e_4_k_cu_eb2aab364cuda3std6ranges3__45__cpo5beginE
	.align		8
        /*0088*/ 	.dword	_ZN34_INTERNAL_df3f1c9e_4_k_cu_eb2aab364cuda3std6ranges3__45__cpo3endE
	.align		8
        /*0090*/ 	.dword	_ZN34_INTERNAL_df3f1c9e_4_k_cu_eb2aab364cuda3std6ranges3__45__cpo6cbeginE
	.align		8
        /*0098*/ 	.dword	_ZN34_INTERNAL_df3f1c9e_4_k_cu_eb2aab364cuda3std6ranges3__45__cpo4cendE
	.align		8
        /*00a0*/ 	.dword	_ZN34_INTERNAL_df3f1c9e_4_k_cu_eb2aab364cuda3std6ranges3__45__cpo7advanceE
	.align		8
        /*00a8*/ 	.dword	_ZN34_INTERNAL_df3f1c9e_4_k_cu_eb2aab364cuda3std6ranges3__45__cpo9iter_swapE
	.align		8
        /*00b0*/ 	.dword	_ZN34_INTERNAL_df3f1c9e_4_k_cu_eb2aab364cuda3std6ranges3__45__cpo4nextE
	.align		8
        /*00b8*/ 	.dword	_ZN34_INTERNAL_df3f1c9e_4_k_cu_eb2aab364cuda3std6ranges3__45__cpo4prevE
	.align		8
        /*00c0*/ 	.dword	_ZN34_INTERNAL_df3f1c9e_4_k_cu_eb2aab364cuda3std6ranges3__45__cpo4dataE
	.align		8
        /*00c8*/ 	.dword	_ZN34_INTERNAL_df3f1c9e_4_k_cu_eb2aab364cuda3std6ranges3__45__cpo5cdataE
	.align		8
        /*00d0*/ 	.dword	_ZN34_INTERNAL_df3f1c9e_4_k_cu_eb2aab364cuda3std6ranges3__45__cpo4sizeE
	.align		8
        /*00d8*/ 	.dword	_ZN34_INTERNAL_df3f1c9e_4_k_cu_eb2aab364cuda3std6ranges3__45__cpo5ssizeE
	.align		8
        /*00e0*/ 	.dword	_ZN34_INTERNAL_df3f1c9e_4_k_cu_eb2aab364cuda3std6ranges3__45__cpo8distanceE
	.align		8
        /*00e8*/ 	.dword	_ZN34_INTERNAL_df3f1c9e_4_k_cu_eb2aab366thrust24THRUST_300001_SM_1000_NS6system6detail10sequential3seqE
	.align		8
        /*00f0*/ 	.dword	_ZN34_INTERNAL_df3f1c9e_4_k_cu_eb2aab366thrust24THRUST_300001_SM_1000_NS12placeholders2_1E
	.align		8
        /*00f8*/ 	.dword	_ZN34_INTERNAL_df3f1c9e_4_k_cu_eb2aab366thrust24THRUST_300001_SM_1000_NS12placeholders2_2E
	.align		8
        /*0100*/ 	.dword	_ZN34_INTERNAL_df3f1c9e_4_k_cu_eb2aab366thrust24THRUST_300001_SM_1000_NS12placeholders2_3E
	.align		8
        /*0108*/ 	.dword	_ZN34_INTERNAL_df3f1c9e_4_k_cu_eb2aab366thrust24THRUST_300001_SM_1000_NS12placeholders2_4E
	.align		8
        /*0110*/ 	.dword	_ZN34_INTERNAL_df3f1c9e_4_k_cu_eb2aab366thrust24THRUST_300001_SM_1000_NS12placeholders2_5E
	.align		8
        /*0118*/ 	.dword	_ZN34_INTERNAL_df3f1c9e_4_k_cu_eb2aab366thrust24THRUST_300001_SM_1000_NS12placeholders2_6E
	.align		8
        /*0120*/ 	.dword	_ZN34_INTERNAL_df3f1c9e_4_k_cu_eb2aab366thrust24THRUST_300001_SM_1000_NS12placeholders2_7E
	.align		8
        /*0128*/ 	.dword	_ZN34_INTERNAL_df3f1c9e_4_k_cu_eb2aab366thrust24THRUST_300001_SM_1000_NS12placeholders2_8E
	.align		8
        /*0130*/ 	.dword	_ZN34_INTERNAL_df3f1c9e_4_k_cu_eb2aab366thrust24THRUST_300001_SM_1000_NS12placeholders2_9E
	.align		8
        /*0138*/ 	.dword	_ZN34_INTERNAL_df3f1c9e_4_k_cu_eb2aab366thrust24THRUST_300001_SM_1000_NS12placeholders3_10E


//--------------------- .text._ZN3cub18CUB_300001_SM_10006detail11EmptyKernelIvEEvv --------------------------
	.section	.text._ZN3cub18CUB_300001_SM_10006detail11EmptyKernelIvEEvv,"ax",@progbits
	.align	128
        .global         _ZN3cub18CUB_300001_SM_10006detail11EmptyKernelIvEEvv
        .type           _ZN3cub18CUB_300001_SM_10006detail11EmptyKernelIvEEvv,@function
        .size           _ZN3cub18CUB_300001_SM_10006detail11EmptyKernelIvEEvv,(.L_x_12 - _ZN3cub18CUB_300001_SM_10006detail11EmptyKernelIvEEvv)
        .other          _ZN3cub18CUB_300001_SM_10006detail11EmptyKernelIvEEvv,@"STO_CUDA_ENTRY STV_DEFAULT"
_ZN3cub18CUB_300001_SM_10006detail11EmptyKernelIvEEvv:
.text._ZN3cub18CUB_300001_SM_10006detail11EmptyKernelIvEEvv:
[----:B------:R-:W-:Y:S01]  /*0000*/  LDC R1, c[0x0][0x37c] ;  /* 0x0000df00ff017b82 */ /* 0x000fe20000000800 */
[----:B------:R-:W-:Y:S05]  /*0010*/  EXIT ;  /* 0x000000000000794d */ /* 0x000fea0003800000 */
.L_x_0:
[----:B------:R-:W-:-:S00]  /*0020*/  BRA `(.L_x_0) ;  /* 0xfffffffc00fc7947 */ /* 0x000fc0000383ffff */
[----:B------:R-:W-:-:S00]  /*0030*/  NOP ;  /* 0x0000000000007918 */ /* 0x000fc00000000000 */
        /* <DEDUP_REMOVED lines=12> */
.L_x_12:


//--------------------- .text._Z11clear_arrayPii  --------------------------
	.section	.text._Z11clear_arrayPii,"ax",@progbits
	.align	128
        .global         _Z11clear_arrayPii
        .type           _Z11clear_arrayPii,@function
        .size           _Z11clear_arrayPii,(.L_x_13 - _Z11clear_arrayPii)
        .other          _Z11clear_arrayPii,@"STO_CUDA_ENTRY STV_DEFAULT"
_Z11clear_arrayPii:
.text._Z11clear_arrayPii:
[----:B------:R-:W-:Y:S01]  /*0000*/  LDC R1, c[0x0][0x37c] ;  /* 0x0000df00ff017b82 */ /* 0x000fe20000000800 */
[----:B------:R-:W0:Y:S07]  /*0010*/  S2R R5, SR_TID.X ;  /* 0x0000000000057919 */ /* 0x000e2e0000002100 */
[----:B------:R-:W0:Y:S01]  /*0020*/  S2UR UR4, SR_CTAID.X ;  /* 0x00000000000479c3 */ /* 0x000e220000002500 */
[----:B------:R-:W1:Y:S07]  /*0030*/  LDCU UR5, c[0x0][0x388] ;  /* 0x00007100ff0577ac */ /* 0x000e6e0008000800 */
[----:B------:R-:W0:Y:S02]  /*0040*/  LDC R0, c[0x0][0x360] ;  /* 0x0000d800ff007b82 */ /* 0x000e240000000800 */
[----:B0-----:R-:W-:-:S05]  /*0050*/  IMAD R5, R0, UR4, R5 ;  /* 0x0000000400057c24 */ /* 0x001fca000f8e0205 */
[----:B-1----:R-:W-:-:S13]  /*0060*/  ISETP.GE.AND P0, PT, R5, UR5, PT ;  /* 0x0000000505007c0c */ /* 0x002fda000bf06270 */
[----:B------:R-:W-:Y:S05]  /*0070*/  @P0 EXIT ;  /* 0x000000000000094d */ /* 0x000fea0003800000 */
[----:B------:R-:W0:Y:S01]  /*0080*/  LDC.64 R2, c[0x0][0x380] ;  /* 0x0000e000ff027b82 */ /* 0x000e220000000a00 */
[----:B------:R-:W1:Y:S01]  /*0090*/  LDCU.64 UR4, c[0x0][0x358] ;  /* 0x00006b00ff0477ac */ /* 0x000e620008000a00 */
[----:B0-----:R-:W-:-:S05]  /*00a0*/  IMAD.WIDE R2, R5, 0x4, R2 ;  /* 0x0000000405027825 */ /* 0x001fca00078e0202 */
[----:B-1----:R-:W-:Y:S01]  /*00b0*/  STG.E desc[UR4][R2.64], RZ ;  /* 0x000000ff02007986 */ /* 0x002fe2000c101904 */
[----:B------:R-:W-:Y:S05]  /*00c0*/  EXIT ;  /* 0x000000000000794d */ /* 0x000fea0003800000 */
.L_x_1:
        /* <DEDUP_REMOVED lines=11> */
.L_x_13:


//--------------------- .text._Z10merge_scaniPcPiiS0_ --------------------------
	.section	.text._Z10merge_scaniPcPiiS0_,"ax",@progbits
	.align	128
        .global         _Z10merge_scaniPcPiiS0_
        .type           _Z10merge_scaniPcPiiS0_,@function
        .size           _Z10merge_scaniPcPiiS0_,(.L_x_14 - _Z10merge_scaniPcPiiS0_)
        .other          _Z10merge_scaniPcPiiS0_,@"STO_CUDA_ENTRY STV_DEFAULT"
_Z10merge_scaniPcPiiS0_:
.text._Z10merge_scaniPcPiiS0_:
[----:B------:R-:W0:Y:S01]  /*0000*/  LDC R1, c[0x0][0x37c] ;  /* 0x0000df00ff017b82 */ /* 0x000e220000000800 */
[----:B------:R-:W1:Y:S07]  /*0010*/  S2R R23, SR_CTAID.X ;  /* 0x0000000000177919 */ /* 0x000e6e0000002500 */
[----:B------:R-:W1:Y:S01]  /*0020*/  LDC.64 R2, c[0x0][0x390] ;  /* 0x0000e400ff027b82 */ /* 0x000e620000000a00 */
[----:B------:R-:W2:Y:S01]  /*0030*/  LDCU.64 UR4, c[0x0][0x358] ;  /* 0x00006b00ff0477ac */ /* 0x000ea20008000a00 */
[----:B0-----:R-:W-:-:S02]  /*0040*/  VIADD R1, R1, 0xffffffb0 ;  /* 0xffffffb001017836 */ /* 0x001fc40000000000 */
[----:B-1----:R-:W-:-:S06]  /*0050*/  IMAD.WIDE.U32 R2, R23, 0x4, R2 ;  /* 0x0000000417027825 */ /* 0x002fcc00078e0002 */
[----:B--2---:R-:W2:Y:S01]  /*0060*/  LDG.E R3, desc[UR4][R2.64] ;  /* 0x0000000402037981 */ /* 0x004ea2000c1e1900 */
[----:B------:R-:W2:Y:S02]  /*0070*/  S2R R8, SR_TID.X ;  /* 0x0000000000087919 */ /* 0x000ea40000002100 */
[----:B--2---:R-:W-:-:S13]  /*0080*/  ISETP.GT.AND P0, PT, R8, R3, PT ;  /* 0x000000030800720c */ /* 0x004fda0003f04270 */
[----:B------:R-:W-:Y:S05]  /*0090*/  @P0 EXIT ;  /* 0x000000000000094d */ /* 0x000fea0003800000 */
[----:B------:R-:W0:Y:S01]  /*00a0*/  LDCU UR6, c[0x0][0x398] ;  /* 0x00007300ff0677ac */ /* 0x000e220008000800 */
[----:B------:R-:W1:Y:S01]  /*00b0*/  LDCU.64 UR8, c[0x0][0x388] ;  /* 0x00007100ff0877ac */ /* 0x000e620008000a00 */
[----:B0-----:R-:W-:-:S05]  /*00c0*/  IMAD R23, R23, UR6, R8 ;  /* 0x0000000617177c24 */ /* 0x001fca000f8e0208 */
[----:B-1----:R-:W-:-:S04]  /*00d0*/  IADD3 R18, P0, PT, R23, UR8, RZ ;  /* 0x0000000817127c10 */ /* 0x002fc8000ff1e0ff */
[----:B------:R-:W-:-:S05]  /*00e0*/  LEA.HI.X.SX32 R19, R23, UR9, 0x1, P0 ;  /* 0x0000000917137c11 */ /* 0x000fca00080f0eff */
[----:B------:R-:W2:Y:S01]  /*00f0*/  LDG.E.S8 R0, desc[UR4][R18.64] ;  /* 0x0000000412007981 */ /* 0x000ea2000c1e1300 */
[----:B------:R-:W-:Y:S01]  /*0100*/  MOV R25, 0x400 ;  /* 0x0000040000197802 */ /* 0x000fe20000000f00 */
[----:B------:R-:W-:Y:S01]  /*0110*/  IMAD.MOV.U32 R6, RZ, RZ, 0x3020100 ;  /* 0x03020100ff067424 */ /* 0x000fe200078e00ff */
[----:B------:R-:W-:Y:S01]  /*0120*/  ISETP.GT.U32.AND P0, PT, R8, 0x1f, PT ;  /* 0x0000001f0800780c */ /* 0x000fe20003f04070 */
[----:B------:R-:W0:Y:S01]  /*0130*/  S2R R16, SR_SWINHI ;  /* 0x0000000000107919 */ /* 0x000e220000002f00 */
[----:B------:R-:W-:Y:S02]  /*0140*/  IMAD.MOV.U32 R7, RZ, RZ, 0x3020100 ;  /* 0x03020100ff077424 */ /* 0x000fe400078e00ff */
[----:B------:R-:W-:Y:S02]  /*0150*/  IMAD.MOV.U32 R10, RZ, RZ, 0x2 ;  /* 0x00000002ff0a7424 */ /* 0x000fe400078e00ff */
[----:B------:R-:W-:Y:S01]  /*0160*/  IMAD.MOV.U32 R9, RZ, RZ, 0x3020100 ;  /* 0x03020100ff097424 */ /* 0x000fe200078e00ff */
[----:B------:R1:W-:Y:S04]  /*0170*/  STL.64 [R1+0x30], R6 ;  /* 0x0000300601007387 */ /* 0x0003e80000100a00 */
[----:B------:R1:W-:Y:S04]  /*0180*/  STL.64 [R1+0x38], R6 ;  /* 0x0000380601007387 */ /* 0x0003e80000100a00 */
[----:B------:R1:W-:Y:S04]  /*0190*/  STL.64 [R1+0x28], R8 ;  /* 0x0000280801007387 */ /* 0x0003e80000100a00 */
[----:B------:R1:W-:Y:S01]  /*01a0*/  STL.U8 [R1+0x42], R10 ;  /* 0x0000420a01007387 */ /* 0x0003e20000100000 */
[----:B--2---:R-:W-:-:S02]  /*01b0*/  VIADD R4, R0, 0x300 ;  /* 0x0000030000047836 */ /* 0x004fc40000000000 */
[C---:B------:R-:W-:Y:S02]  /*01c0*/  VIADD R3, R0.reuse, 0x200 ;  /* 0x0000020000037836 */ /* 0x040fe40000000000 */
[----:B------:R-:W-:Y:S02]  /*01d0*/  VIADD R2, R0, 0x100 ;  /* 0x0000010000027836 */ /* 0x000fe40000000000 */
[----:B------:R-:W-:Y:S02]  /*01e0*/  IMAD.SHL.U32 R14, R4, 0x4, RZ ;  /* 0x00000004040e7824 */ /* 0x000fe400078e00ff */
[----:B------:R-:W-:Y:S02]  /*01f0*/  IMAD.SHL.U32 R13, R3, 0x4, RZ ;  /* 0x00000004030d7824 */ /* 0x000fe400078e00ff */
[----:B------:R-:W-:Y:S02]  /*0200*/  IMAD.SHL.U32 R11, R0, 0x4, RZ ;  /* 0x00000004000b7824 */ /* 0x000fe400078e00ff */
[----:B------:R-:W-:Y:S01]  /*0210*/  IMAD.SHL.U32 R12, R2, 0x4, RZ ;  /* 0x00000004020c7824 */ /* 0x000fe200078e00ff */
[----:B------:R-:W2:Y:S01]  /*0220*/  LDC.U8 R14, c[0x3][R14] ;  /* 0x00c000000e0e7b82 */ /* 0x000ea20000000000 */
[----:B------:R-:W3:Y:S01]  /*0230*/  S2R R2, SR_CgaCtaId ;  /* 0x0000000000027919 */ /* 0x000ee20000008800 */
[----:B------:R-:W-:-:S05]  /*0240*/  IMAD.MOV.U32 R4, RZ, RZ, 0x100 ;  /* 0x00000100ff047424 */ /* 0x000fca00078e00ff */
[----:B------:R1:W-:Y:S01]  /*0250*/  STL.U16 [R1+0x40], R4 ;  /* 0x0000400401007387 */ /* 0x0003e20000100400 */
[----:B------:R-:W2:Y:S08]  /*0260*/  LDC.U8 R13, c[0x3][R13] ;  /* 0x00c000000d0d7b82 */ /* 0x000eb00000000000 */
[----:B------:R-:W4:Y:S08]  /*0270*/  LDC.U8 R11, c[0x3][R11] ;  /* 0x00c000000b0b7b82 */ /* 0x000f300000000000 */
[----:B------:R-:W4:Y:S01]  /*0280*/  LDC.U8 R12, c[0x3][R12] ;  /* 0x00c000000c0c7b82 */ /* 0x000f220000000000 */
[----:B---3--:R-:W-:-:S04]  /*0290*/  LEA R25, R2, R25, 0x18 ;  /* 0x0000001902197211 */ /* 0x008fc800078ec0ff */
[----:B------:R-:W-:Y:S02]  /*02a0*/  MOV R2, R25 ;  /* 0x0000001900027202 */ /* 0x000fe40000000f00 */
[----:B0-----:R-:W-:-:S05]  /*02b0*/  MOV R3, R16 ;  /* 0x0000001000037202 */ /* 0x001fca0000000f00 */
[----:B------:R1:W-:Y:S01]  /*02c0*/  STL.64 [R1+0x20], R2 ;  /* 0x0000200201007387 */ /* 0x0003e20000100a00 */
[----:B--2---:R-:W-:Y:S02]  /*02d0*/  PRMT R5, R13, 0x3340, R14 ;  /* 0x000033400d057816 */ /* 0x004fe4000000000e */
[----:B----4-:R-:W-:-:S04]  /*02e0*/  PRMT R0, R11, 0x3340, R12 ;  /* 0x000033400b007816 */ /* 0x010fc8000000000c */
[----:B------:R-:W-:Y:S02]  /*02f0*/  PRMT R5, R0, 0x5410, R5 ;  /* 0x0000541000057816 */ /* 0x000fe40000000005 */
[----:B------:R-:W-:-:S05]  /*0300*/  LEA.HI R0, R8, R8, RZ, 0x1d ;  /* 0x0000000808007211 */ /* 0x000fca00078fe8ff */
[----:B------:R-:W-:-:S05]  /*0310*/  IMAD R0, R0, 0x4, R25 ;  /* 0x0000000400007824 */ /* 0x000fca00078e0219 */
[----:B------:R1:W-:Y:S01]  /*0320*/  STS [R0+0x10], R5 ;  /* 0x0000100500007388 */ /* 0x0003e20000000800 */
[----:B------:R-:W-:Y:S06]  /*0330*/  BAR.SYNC.DEFER_BLOCKING 0x0 ;  /* 0x0000000000007b1d */ /* 0x000fec0000010000 */
[----:B------:R-:W-:Y:S05]  /*0340*/  @P0 BRA `(.L_x_2) ;  /* 0x0000001400ac0947 */ /* 0x000fea0003800000 */
[----:B------:R-:W-:-:S05]  /*0350*/  IMAD R25, R8, 0x24, R25 ;  /* 0x0000002408197824 */ /* 0x000fca00078e0219 */
[----:B-1----:R-:W0:Y:S04]  /*0360*/  LDS R10, [R25+0x10] ;  /* 0x00001000190a7984 */ /* 0x002e280000000800 */
[----:B------:R-:W1:Y:S04]  /*0370*/  LDS R6, [R25+0x14] ;  /* 0x0000140019067984 */ /* 0x000e680000000800 */
[----:B------:R-:W2:Y:S04]  /*0380*/  LDS R7, [R25+0x18] ;  /* 0x0000180019077984 */ /* 0x000ea80000000800 */
[----:B------:R-:W-:Y:S04]  /*0390*/  LDS R4, [R25+0x1c] ;  /* 0x00001c0019047984 */ /* 0x000fe80000000800 */
[----:B------:R-:W3:Y:S04]  /*03a0*/  LDS R5, [R25+0x20] ;  /* 0x0000200019057984 */ /* 0x000ee80000000800 */
[----:B------:R-:W-:Y:S04]  /*03b0*/  LDS R2, [R25+0x24] ;  /* 0x0000240019027984 */ /* 0x000fe80000000800 */
[----:B------:R-:W4:Y:S04]  /*03c0*/  LDS R3, [R25+0x28] ;  /* 0x0000280019037984 */ /* 0x000f280000000800 */
[----:B------:R-:W5:Y:S01]  /*03d0*/  LDS R12, [R25+0x2c] ;  /* 0x00002c00190c7984 */ /* 0x000f620000000800 */
[----:B0-----:R-:W-:-:S03]  /*03e0*/  PRMT R9, R10, 0x7770, RZ ;  /* 0x000077700a097816 */ /* 0x001fc600000000ff */
[----:B------:R0:W-:Y:S01]  /*03f0*/  STL [R1+0x2c], R10 ;  /* 0x00002c0a01007387 */ /* 0x0001e20000100800 */
[C---:B------:R-:W-:Y:S02]  /*0400*/  PRMT R11, R10.reuse, 0x7771, RZ ;  /* 0x000077710a0b7816 */ /* 0x040fe400000000ff */
[C---:B------:R-:W-:Y:S01]  /*0410*/  PRMT R13, R10.reuse, 0x7772, RZ ;  /* 0x000077720a0d7816 */ /* 0x040fe200000000ff */
[----:B-1----:R0:W-:Y:S01]  /*0420*/  STL [R1+0x18], R6 ;  /* 0x0000180601007387 */ /* 0x0021e20000100800 */
[----:B------:R-:W-:Y:S02]  /*0430*/  PRMT R14, R10, 0x7773, RZ ;  /* 0x000077730a0e7816 */ /* 0x000fe400000000ff */
[----:B------:R-:W-:Y:S01]  /*0440*/  LOP3.LUT R22, R9, 0xff, RZ, 0xc0, !PT ;  /* 0x000000ff09167812 */ /* 0x000fe200078ec0ff */
[----:B--2---:R0:W-:Y:S01]  /*0450*/  STL.64 [R1+0x30], R6 ;  /* 0x0000300601007387 */ /* 0x0041e20000100a00 */
[----:B------:R-:W-:Y:S02]  /*0460*/  LOP3.LUT R26, R11, 0xff, RZ, 0xc0, !PT ;  /* 0x000000ff0b1a7812 */ /* 0x000fe400078ec0ff */
[----:B------:R-:W-:Y:S01]  /*0470*/  LOP3.LUT R20, R13, 0xff, RZ, 0xc0, !PT ;  /* 0x000000ff0d147812 */ /* 0x000fe200078ec0ff */
[C---:B------:R-:W-:Y:S01]  /*0480*/  IMAD.IADD R27, R1.reuse, 0x1, R22 ;  /* 0x00000001011b7824 */ /* 0x040fe200078e0216 */
[----:B------:R-:W-:Y:S01]  /*0490*/  LOP3.LUT R16, R14, 0xff, RZ, 0xc0, !PT ;  /* 0x000000ff0e107812 */ /* 0x000fe200078ec0ff */
[C---:B------:R-:W-:Y:S01]  /*04a0*/  IMAD.IADD R26, R1.reuse, 0x1, R26 ;  /* 0x00000001011a7824 */ /* 0x040fe200078e021a */
[----:B---3--:R0:W-:Y:S01]  /*04b0*/  STL.64 [R1+0x38], R4 ;  /* 0x0000380401007387 */ /* 0x0081e20000100a00 */
[----:B------:R-:W-:-:S02]  /*04c0*/  IMAD.IADD R21, R1, 0x1, R20 ;  /* 0x0000000101157824 */ /* 0x000fc400078e0214 */
[C---:B------:R-:W-:Y:S01]  /*04d0*/  IMAD.IADD R17, R1.reuse, 0x1, R16 ;  /* 0x0000000101117824 */ /* 0x040fe200078e0210 */
[----:B----4-:R0:W-:Y:S04]  /*04e0*/  STL.64 [R1+0x40], R2 ;  /* 0x0000400201007387 */ /* 0x0101e80000100a00 */
[----:B-----5:R0:W-:Y:S04]  /*04f0*/  STL [R1+0x48], R12 ;  /* 0x0000480c01007387 */ /* 0x0201e80000100800 */
[----:B------:R-:W2:Y:S04]  /*0500*/  LDL.U8 R16, [R27+0x18] ;  /* 0x000018001b107983 */ /* 0x000ea80000100000 */
[----:B------:R-:W3:Y:S04]  /*0510*/  LDL.U8 R20, [R26+0x18] ;  /* 0x000018001a147983 */ /* 0x000ee80000100000 */
[----:B------:R-:W4:Y:S04]  /*0520*/  LDL.U8 R22, [R21+0x18] ;  /* 0x0000180015167983 */ /* 0x000f280000100000 */
[----:B------:R-:W5:Y:S04]  /*0530*/  LDL.U8 R24, [R17+0x18] ;  /* 0x0000180011187983 */ /* 0x000f680000100000 */
[----:B------:R0:W-:Y:S01]  /*0540*/  STL [R1+0x14], R7 ;  /* 0x0000140701007387 */ /* 0x0001e20000100800 */
[----:B--2---:R-:W-:-:S02]  /*0550*/  IMAD.IADD R16, R1, 0x1, R16 ;  /* 0x0000000101107824 */ /* 0x004fc400078e0210 */
[----:B---3--:R-:W-:-:S04]  /*0560*/  IMAD.IADD R29, R1, 0x1, R20 ;  /* 0x00000001011d7824 */ /* 0x008fc800078e0214 */
[----:B------:R-:W2:Y:S01]  /*0570*/  LDL.U8 R16, [R16+0x14] ;  /* 0x0000140010107983 */ /* 0x000ea20000100000 */
[----:B----4-:R-:W-:-:S03]  /*0580*/  IMAD.IADD R28, R1, 0x1, R22 ;  /* 0x00000001011c7824 */ /* 0x010fc600078e0216 */
[----:B------:R-:W3:Y:S01]  /*0590*/  LDL.U8 R20, [R29+0x14] ;  /* 0x000014001d147983 */ /* 0x000ee20000100000 */
[----:B-----5:R-:W-:-:S03]  /*05a0*/  IMAD.IADD R15, R1, 0x1, R24 ;  /* 0x00000001010f7824 */ /* 0x020fc600078e0218 */
[----:B------:R-:W4:Y:S04]  /*05b0*/  LDL.U8 R22, [R28+0x14] ;  /* 0x000014001c167983 */ /* 0x000f280000100000 */
[----:B------:R-:W5:Y:S04]  /*05c0*/  LDL.U8 R24, [R15+0x14] ;  /* 0x000014000f187983 */ /* 0x000f680000100000 */
[----:B------:R0:W-:Y:S01]  /*05d0*/  STL [R1+0x10], R4 ;  /* 0x0000100401007387 */ /* 0x0001e20000100800 */
[C---:B--2---:R-:W-:Y:S02]  /*05e0*/  IMAD.IADD R27, R1.reuse, 0x1, R16 ;  /* 0x00000001011b7824 */ /* 0x044fe400078e0210 */
[----:B---3--:R-:W-:-:S03]  /*05f0*/  IMAD.IADD R26, R1, 0x1, R20 ;  /* 0x00000001011a7824 */ /* 0x008fc600078e0214 */
        /* <DEDUP_REMOVED lines=33> */
[----:B------:R0:W-:Y:S01]  /*0810*/  STL [R1], R12 ;  /* 0x0000000c01007387 */ /* 0x0001e20000100800 */
[C---:B--2---:R-:W-:Y:S02]  /*0820*/  IMAD.IADD R29, R1.reuse, 0x1, R16 ;  /* 0x00000001011d7824 */ /* 0x044fe400078e0210 */
[----:B---3--:R-:W-:-:S03]  /*0830*/  IMAD.IADD R17, R1, 0x1, R20 ;  /* 0x0000000101117824 */ /* 0x008fc600078e0214 */
[----:B------:R-:W2:Y:S01]  /*0840*/  LDL.U8 R20, [R29] ;  /* 0x000000001d147983 */ /* 0x000ea20000100000 */
[----:B----4-:R-:W-:-:S03]  /*0850*/  IMAD.IADD R28, R1, 0x1, R22 ;  /* 0x00000001011c7824 */ /* 0x010fc600078e0216 */
[----:B------:R-:W2:Y:S01]  /*0860*/  LDL.U8 R17, [R17] ;  /* 0x0000000011117983 */ /* 0x000ea20000100000 */
[----:B-----5:R-:W-:-:S03]  /*0870*/  IMAD.IADD R26, R1, 0x1, R24 ;  /* 0x00000001011a7824 */ /* 0x020fc600078e0218 */
[----:B------:R-:W3:Y:S04]  /*0880*/  LDL.U8 R16, [R28] ;  /* 0x000000001c107983 */ /* 0x000ee80000100000 */
[----:B------:R-:W3:Y:S01]  /*0890*/  LDL.U8 R15, [R26] ;  /* 0x000000001a0f7983 */ /* 0x000ee20000100000 */
[----:B------:R-:W1:Y:S01]  /*08a0*/  S2R R21, SR_LANEID ;  /* 0x0000000000157919 */ /* 0x000e620000000000 */
[----:B------:R-:W-:Y:S01]  /*08b0*/  UMOV UR6, 0xffffffff ;  /* 0xffffffff00067882 */ /* 0x000fe20000000000 */
[----:B--2---:R-:W-:Y:S02]  /*08c0*/  PRMT R27, R20, 0x3340, R17 ;  /* 0x00003340141b7816 */ /* 0x004fe40000000011 */
[----:B---3--:R-:W-:-:S04]  /*08d0*/  PRMT R22, R16, 0x3340, R15 ;  /* 0x0000334010167816 */ /* 0x008fc8000000000f */
[----:B------:R-:W-:Y:S01]  /*08e0*/  PRMT R22, R27, 0x5410, R22 ;  /* 0x000054101b167816 */ /* 0x000fe20000000016 */
[----:B------:R-:W-:-:S04]  /*08f0*/  IMAD.U32 R24, R16, 0x10000, RZ ;  /* 0x0001000010187824 */ /* 0x000fc800078e00ff */
[----:B------:R0:W-:Y:S01]  /*0900*/  STL [R1], R22 ;  /* 0x0000001601007387 */ /* 0x0001e20000100800 */
[----:B------:R-:W-:-:S05]  /*0910*/  LOP3.LUT R24, R24, 0xff0000, RZ, 0xc0, !PT ;  /* 0x00ff000018187812 */ /* 0x000fca00078ec0ff */
[----:B------:R-:W-:-:S04]  /*0920*/  IMAD R24, R17, 0x100, R24 ;  /* 0x0000010011187824 */ /* 0x000fc800078e0218 */
[----:B------:R-:W-:-:S04]  /*0930*/  IMAD R27, R15, 0x1000000, R24 ;  /* 0x010000000f1b7824 */ /* 0x000fc800078e0218 */
[----:B------:R-:W-:Y:S01]  /*0940*/  IMAD.IADD R27, R20, 0x1, R27 ;  /* 0x00000001141b7824 */ /* 0x000fe200078e021b */
[----:B01----:R-:W-:Y:S06]  /*0950*/  BRA.DIV UR6, `(.L_x_3) ;  /* 0x00000012065c7947 */ /* 0x003fec000b800000 */
[----:B------:R-:W0:Y:S01]  /*0960*/  SHFL.UP PT, R22, R27, 0x1, RZ ;  /* 0x042000001b167989 */ /* 0x000e2200000e00ff */
[----:B------:R-:W-:Y:S02]  /*0970*/  ISETP.GE.AND P0, PT, R21, 0x1, PT ;  /* 0x000000011500780c */ /* 0x000fe40003f06270 */
[----:B0-----:R-:W-:Y:S02]  /*0980*/  LOP3.LUT R24, R22, 0xff, RZ, 0xc0, !PT ;  /* 0x000000ff16187812 */ /* 0x001fe400078ec0ff */
[----:B------:R-:W-:-:S03]  /*0990*/  SHF.R.U32.HI R26, RZ, 0x10, R22 ;  /* 0x00000010ff1a7819 */ /* 0x000fc60000011616 */
[C---:B------:R-:W-:Y:S01]  /*09a0*/  IMAD.IADD R27, R1.reuse, 0x1, R24 ;  /* 0x00000001011b7824 */ /* 0x040fe200078e0218 */
[----:B------:R-:W-:Y:S02]  /*09b0*/  SHF.R.U32.HI R24, RZ, 0x8, R22 ;  /* 0x00000008ff187819 */ /* 0x000fe40000011616 */
[----:B------:R-:W-:Y:S02]  /*09c0*/  LOP3.LUT R26, R26, 0xff, RZ, 0xc0, !PT ;  /* 0x000000ff1a1a7812 */ /* 0x000fe400078ec0ff */
[----:B------:R-:W-:Y:S01]  /*09d0*/  LOP3.LUT R24, R24, 0xff, RZ, 0xc0, !PT ;  /* 0x000000ff18187812 */ /* 0x000fe200078ec0ff */
[----:B------:R-:W2:Y:S01]  /*09e0*/  @P0 LDL.U8 R20, [R27] ;  /* 0x000000001b140983 */ /* 0x000ea20000100000 */
[----:B------:R-:W-:Y:S01]  /*09f0*/  LEA.HI R28, R22, R1, RZ, 0x8 ;  /* 0x00000001161c7211 */ /* 0x000fe200078f40ff */
[C---:B------:R-:W-:Y:S02]  /*0a00*/  IMAD.IADD R26, R1.reuse, 0x1, R26 ;  /* 0x00000001011a7824 */ /* 0x040fe400078e021a */
[----:B------:R-:W-:-:S02]  /*0a10*/  IMAD.IADD R29, R1, 0x1, R24 ;  /* 0x00000001011d7824 */ /* 0x000fc400078e0218 */
[----:B------:R-:W3:Y:S04]  /*0a20*/  @P0 LDL.U8 R15, [R28] ;  /* 0x000000001c0f0983 */ /* 0x000ee80000100000 */
[----:B------:R-:W2:Y:S04]  /*0a30*/  @P0 LDL.U8 R17, [R29] ;  /* 0x000000001d110983 */ /* 0x000ea80000100000 */
[----:B------:R-:W3:Y:S01]  /*0a40*/  @P0 LDL.U8 R16, [R26] ;  /* 0x000000001a100983 */ /* 0x000ee20000100000 */
[----:B------:R-:W-:Y:S02]  /*0a50*/  ISETP.GE.AND P0, PT, R21, 0x2, PT ;  /* 0x000000021500780c */ /* 0x000fe40003f06270 */
[----:B--2---:R-:W-:-:S02]  /*0a60*/  PRMT R27, R20, 0x3340, R17 ;  /* 0x00003340141b7816 */ /* 0x004fc40000000011 */
[C---:B---3--:R-:W-:Y:S01]  /*0a70*/  PRMT R24, R16.reuse, 0x3340, R15 ;  /* 0x0000334010187816 */ /* 0x048fe2000000000f */
[----:B------:R-:W-:-:S03]  /*0a80*/  IMAD.U32 R22, R16, 0x10000, RZ ;  /* 0x0001000010167824 */ /* 0x000fc600078e00ff */
[----:B------:R-:W-:Y:S02]  /*0a90*/  PRMT R24, R27, 0x5410, R24 ;  /* 0x000054101b187816 */ /* 0x000fe40000000018 */
[----:B------:R-:W-:Y:S02]  /*0aa0*/  LOP3.LUT R22, R22, 0xff0000, RZ, 0xc0, !PT ;  /* 0x00ff000016167812 */ /* 0x000fe400078ec0ff */
[----:B------:R-:W-:Y:S01]  /*0ab0*/  LOP3.LUT R27, R17, 0xff, RZ, 0xc0, !PT ;  /* 0x000000ff111b7812 */ /* 0x000fe200078ec0ff */
[----:B------:R-:W-:Y:S04]  /*0ac0*/  STL [R1], R24 ;  /* 0x0000001801007387 */ /* 0x000fe80000100800 */
[----:B------:R-:W-:-:S04]  /*0ad0*/  IMAD R22, R27, 0x100, R22 ;  /* 0x000001001b167824 */ /* 0x000fc800078e0216 */
[----:B------:R-:W-:Y:S01]  /*0ae0*/  IMAD R27, R15, 0x1000000, R22 ;  /* 0x010000000f1b7824 */ /* 0x000fe200078e0216 */
[----:B------:R-:W-:-:S05]  /*0af0*/  LOP3.LUT R22, R20, 0xff, RZ, 0xc0, !PT ;  /* 0x000000ff14167812 */ /* 0x000fca00078ec0ff */
[----:B------:R-:W-:-:S06]  /*0b00*/  IMAD.IADD R22, R22, 0x1, R27 ;  /* 0x0000000116167824 */ /* 0x000fcc00078e021b */
[----:B------:R-:W0:Y:S02]  /*0b10*/  SHFL.UP PT, R22, R22, 0x2, RZ ;  /* 0x0440000016167989 */ /* 0x000e2400000e00ff */
[----:B0-----:R-:W-:Y:S02]  /*0b20*/  LOP3.LUT R26, R22, 0xff, RZ, 0xc0, !PT ;  /* 0x000000ff161a7812 */ /* 0x001fe400078ec0ff */
[----:B------:R-:W-:-:S03]  /*0b30*/  SHF.R.U32.HI R27, RZ, 0x10, R22 ;  /* 0x00000010ff1b7819 */ /* 0x000fc60000011616 */
[----:B------:R-:W-:Y:S01]  /*0b40*/  IMAD.IADD R29, R1, 0x1, R26 ;  /* 0x00000001011d7824 */ /* 0x000fe200078e021a */
        /* <DEDUP_REMOVED lines=49> */
[----:B0-----:R-:W-:-:S04]  /*0e60*/  SHF.R.U32.HI R26, RZ, 0x10, R22 ;  /* 0x00000010ff1a7819 */ /* 0x001fc80000011616 */
[----:B------:R-:W-:Y:S02]  /*0e70*/  LOP3.LUT R28, R26, 0xff, RZ, 0xc0, !PT ;  /* 0x000000ff1a1c7812 */ /* 0x000fe400078ec0ff */
[----:B------:R-:W-:-:S03]  /*0e80*/  SHF.R.U32.HI R26, RZ, 0x8, R22 ;  /* 0x00000008ff1a7819 */ /* 0x000fc60000011616 */
[----:B------:R-:W-:Y:S01]  /*0e90*/  IMAD.IADD R28, R1, 0x1, R28 ;  /* 0x00000001011c7824 */ /* 0x000fe200078e021c */
[----:B------:R-:W-:-:S04]  /*0ea0*/  LOP3.LUT R26, R26, 0xff, RZ, 0xc0, !PT ;  /* 0x000000ff1a1a7812 */ /* 0x000fc800078ec0ff */
[----:B------:R-:W2:Y:S01]  /*0eb0*/  @P0 LDL.U8 R16, [R28] ;  /* 0x000000001c100983 */ /* 0x000ea20000100000 */
[----:B------:R-:W-:Y:S01]  /*0ec0*/  IMAD.IADD R27, R1, 0x1, R26 ;  /* 0x00000001011b7824 */ /* 0x000fe200078e021a */
[----:B------:R-:W-:-:S04]  /*0ed0*/  LOP3.LUT R26, R22, 0xff, RZ, 0xc0, !PT ;  /* 0x000000ff161a7812 */ /* 0x000fc800078ec0ff */
[----:B------:R-:W3:Y:S01]  /*0ee0*/  @P0 LDL.U8 R17, [R27] ;  /* 0x000000001b110983 */ /* 0x000ee20000100000 */
[----:B------:R-:W-:Y:S01]  /*0ef0*/  LEA.HI R24, R22, R1, RZ, 0x8 ;  /* 0x0000000116187211 */ /* 0x000fe200078f40ff */
[----:B------:R-:W-:-:S04]  /*0f00*/  IMAD.IADD R26, R1, 0x1, R26 ;  /* 0x00000001011a7824 */ /* 0x000fc800078e021a */
[----:B------:R-:W4:Y:S04]  /*0f10*/  @P0 LDL.U8 R15, [R24] ;  /* 0x00000000180f0983 */ /* 0x000f280000100000 */
[----:B------:R-:W5:Y:S01]  /*0f20*/  @P0 LDL.U8 R20, [R26] ;  /* 0x000000001a140983 */ /* 0x000f620000100000 */
[----:B------:R-:W-:Y:S01]  /*0f30*/  ISETP.GE.AND P0, PT, R21, 0x10, PT ;  /* 0x000000101500780c */ /* 0x000fe20003f06270 */
[----:B--2---:R-:W-:-:S05]  /*0f40*/  IMAD.U32 R22, R16, 0x10000, RZ ;  /* 0x0001000010167824 */ /* 0x004fca00078e00ff */
[----:B------:R-:W-:Y:S02]  /*0f50*/  LOP3.LUT R22, R22, 0xff0000, RZ, 0xc0, !PT ;  /* 0x00ff000016167812 */ /* 0x000fe400078ec0ff */
[----:B---3--:R-:W-:-:S05]  /*0f60*/  LOP3.LUT R29, R17, 0xff, RZ, 0xc0, !PT ;  /* 0x000000ff111d7812 */ /* 0x008fca00078ec0ff */
[----:B------:R-:W-:Y:S01]  /*0f70*/  IMAD R22, R29, 0x100, R22 ;  /* 0x000001001d167824 */ /* 0x000fe200078e0216 */
[----:B----4-:R-:W-:-:S03]  /*0f80*/  PRMT R24, R16, 0x3340, R15 ;  /* 0x0000334010187816 */ /* 0x010fc6000000000f */
[----:B------:R-:W-:Y:S01]  /*0f90*/  IMAD R29, R15, 0x1000000, R22 ;  /* 0x010000000f1d7824 */ /* 0x000fe200078e0216 */
[C---:B-----5:R-:W-:Y:S02]  /*0fa0*/  LOP3.LUT R22, R20.reuse, 0xff, RZ, 0xc0, !PT ;  /* 0x000000ff14167812 */ /* 0x060fe400078ec0ff */
[----:B------:R-:W-:-:S03]  /*0fb0*/  PRMT R21, R20, 0x3340, R17 ;  /* 0x0000334014157816 */ /* 0x000fc60000000011 */
[----:B------:R-:W-:Y:S01]  /*0fc0*/  IMAD.IADD R22, R22, 0x1, R29 ;  /* 0x0000000116167824 */ /* 0x000fe200078e021d */
[----:B------:R-:W-:-:S05]  /*0fd0*/  PRMT R24, R21, 0x5410, R24 ;  /* 0x0000541015187816 */ /* 0x000fca0000000018 */
[----:B------:R-:W0:Y:S04]  /*0fe0*/  SHFL.UP PT, R22, R22, 0x10, RZ ;  /* 0x0600000016167989 */ /* 0x000e2800000e00ff */
[----:B------:R1:W-:Y:S01]  /*0ff0*/  STL [R1], R24 ;  /* 0x0000001801007387 */ /* 0x0003e20000100800 */
[----:B0-----:R-:W-:-:S05]  /*1000*/  LOP3.LUT R26, R22, 0xff, RZ, 0xc0, !PT ;  /* 0x000000ff161a7812 */ /* 0x001fca00078ec0ff */
[----:B------:R-:W-:Y:S01]  /*1010*/  IMAD.IADD R27, R1, 0x1, R26 ;  /* 0x00000001011b7824 */ /* 0x000fe200078e021a */
[--C-:B------:R-:W-:Y:S02]  /*1020*/  SHF.R.U32.HI R26, RZ, 0x10, R22.reuse ;  /* 0x00000010ff1a7819 */ /* 0x100fe40000011616 */
[----:B------:R-:W-:Y:S02]  /*1030*/  SHF.R.U32.HI R21, RZ, 0x8, R22 ;  /* 0x00000008ff157819 */ /* 0x000fe40000011616 */
[----:B------:R-:W-:Y:S01]  /*1040*/  LOP3.LUT R28, R26, 0xff, RZ, 0xc0, !PT ;  /* 0x000000ff1a1c7812 */ /* 0x000fe200078ec0ff */
[----:B------:R-:W2:Y:S01]  /*1050*/  @P0 LDL.U8 R20, [R27] ;  /* 0x000000001b140983 */ /* 0x000ea20000100000 */
[----:B------:R-:W-:-:S03]  /*1060*/  LOP3.LUT R26, R21, 0xff, RZ, 0xc0, !PT ;  /* 0x000000ff151a7812 */ /* 0x000fc600078ec0ff */
[C---:B------:R-:W-:Y:S02]  /*1070*/  IMAD.IADD R28, R1.reuse, 0x1, R28 ;  /* 0x00000001011c7824 */ /* 0x040fe400078e021c */
[----:B------:R-:W-:-:S03]  /*1080*/  IMAD.IADD R26, R1, 0x1, R26 ;  /* 0x00000001011a7824 */ /* 0x000fc600078e021a */
[----:B------:R-:W3:Y:S04]  /*1090*/  @P0 LDL.U8 R16, [R28] ;  /* 0x000000001c100983 */ /* 0x000ee80000100000 */
[----:B------:R-:W4:Y:S01]  /*10a0*/  @P0 LDL.U8 R17, [R26] ;  /* 0x000000001a110983 */ /* 0x000f220000100000 */
[----:B------:R-:W-:-:S05]  /*10b0*/  LEA.HI R22, R22, R1, RZ, 0x8 ;  /* 0x0000000116167211 */ /* 0x000fca00078f40ff */
[----:B------:R-:W5:Y:S01]  /*10c0*/  @P0 LDL.U8 R15, [R22] ;  /* 0x00000000160f0983 */ /* 0x000f620000100000 */
[----:B--2---:R-:W-:Y:S01]  /*10d0*/  LOP3.LUT R20, R20, 0xff, RZ, 0xc0, !PT ;  /* 0x000000ff14147812 */ /* 0x004fe200078ec0ff */
[----:B---3--:R-:W-:-:S03]  /*10e0*/  IMAD.U32 R16, R16, 0x10000, RZ ;  /* 0x0001000010107824 */ /* 0x008fc600078e00ff */
[----:B----4-:R-:W-:Y:S02]  /*10f0*/  PRMT R17, R17, 0x7604, R20 ;  /* 0x0000760411117816 */ /* 0x010fe40000000014 */
[----:B------:R-:W-:-:S05]  /*1100*/  LOP3.LUT R16, R16, 0xff0000, RZ, 0xc0, !PT ;  /* 0x00ff000010107812 */ /* 0x000fca00078ec0ff */
[----:B------:R-:W-:-:S04]  /*1110*/  IMAD.IADD R16, R16, 0x1, R17 ;  /* 0x0000000110107824 */ /* 0x000fc800078e0211 */
[----:B-----5:R-:W-:-:S05]  /*1120*/  IMAD R27, R15, 0x1000000, R16 ;  /* 0x010000000f1b7824 */ /* 0x020fca00078e0210 */
[----:B------:R1:W0:Y:S02]  /*1130*/  SHFL.UP PT, R16, R27, 0x1, RZ ;  /* 0x042000001b107989 */ /* 0x00022400000e00ff */
.L_x_10:
[----:B------:R-:W-:Y:S01]  /*1140*/  ISETP.NE.AND P0, PT, R8, RZ, PT ;  /* 0x000000ff0800720c */ /* 0x000fe20003f05270 */
[----:B------:R2:W-:Y:S04]  /*1150*/  STL.64 [R1+0x30], R6 ;  /* 0x0000300601007387 */ /* 0x0005e80000100a00 */
[----:B------:R-:W-:Y:S04]  /*1160*/  STL.64 [R1+0x38], R4 ;  /* 0x0000380401007387 */ /* 0x000fe80000100a00 */
[----:B------:R3:W-:Y:S04]  /*1170*/  STL.64 [R1+0x40], R2 ;  /* 0x0000400201007387 */ /* 0x0007e80000100a00 */
[C---:B0-----:R-:W-:Y:S01]  /*1180*/  @P0 LEA.HI R15, R16.reuse, R1, RZ, 0x8 ;  /* 0x00000001100f0211 */ /* 0x041fe200078f40ff */
[----:B------:R-:W-:Y:S01]  /*1190*/  STL [R1+0x48], R12 ;  /* 0x0000480c01007387 */ /* 0x000fe20000100800 */
[----:B------:R-:W-:-:S02]  /*11a0*/  @P0 LOP3.LUT R8, R16, 0xff, RZ, 0xc0, !PT ;  /* 0x000000ff10080812 */ /* 0x000fc400078ec0ff */
[--C-:B--2---:R-:W-:Y:S01]  /*11b0*/  @P0 SHF.R.U32.HI R6, RZ, 0x8, R16.reuse ;  /* 0x00000008ff060819 */ /* 0x104fe20000011610 */
[----:B------:R-:W-:Y:S01]  /*11c0*/  STL [R1+0x2c], R10 ;  /* 0x00002c0a01007387 */ /* 0x000fe20000100800 */
[----:B------:R-:W-:Y:S01]  /*11d0*/  @P0 SHF.R.U32.HI R16, RZ, 0x10, R16 ;  /* 0x00000010ff100819 */ /* 0x000fe20000011610 */
[----:B------:R-:W-:Y:S02]  /*11e0*/  @P0 IMAD.IADD R8, R1, 0x1, R8 ;  /* 0x0000000101080824 */ /* 0x000fe400078e0208 */
[----:B------:R0:W-:Y:S01]  /*11f0*/  STL [R1], R10 ;  /* 0x0000000a01007387 */ /* 0x0001e20000100800 */
[----:B------:R-:W-:-:S03]  /*1200*/  @P0 LOP3.LUT R16, R16, 0xff, RZ, 0xc0, !PT ;  /* 0x000000ff10100812 */ /* 0x000fc600078ec0ff */
[----:B------:R-:W2:Y:S01]  /*1210*/  @P0 LDL.U8 R14, [R15] ;  /* 0x000000000f0e0983 */ /* 0x000ea20000100000 */
[----:B------:R-:W-:Y:S01]  /*1220*/  @P0 LOP3.LUT R6, R6, 0xff, RZ, 0xc0, !PT ;  /* 0x000000ff06060812 */ /* 0x000fe200078ec0ff */
[C---:B------:R-:W-:Y:S02]  /*1230*/  @P0 IMAD.IADD R16, R1.reuse, 0x1, R16 ;  /* 0x0000000101100824 */ /* 0x040fe400078e0210 */
[----:B------:R-:W4:Y:S02]  /*1240*/  @P0 LDL.U8 R9, [R8] ;  /* 0x0000000008090983 */ /* 0x000f240000100000 */
[----:B------:R-:W-:Y:S02]  /*1250*/  @P0 IMAD.IADD R6, R1, 0x1, R6 ;  /* 0x0000000101060824 */ /* 0x000fe400078e0206 */
[----:B------:R-:W5:Y:S04]  /*1260*/  @P0 LDL.U8 R13, [R16] ;  /* 0x00000000100d0983 */ /* 0x000f680000100000 */
[----:B------:R-:W0:Y:S01]  /*1270*/  @P0 LDL.U8 R11, [R6] ;  /* 0x00000000060b0983 */ /* 0x000e220000100000 */
[----:B--2---:R-:W-:-:S04]  /*1280*/  LOP3.LUT R14, R14, 0xffff, RZ, 0xc0, !PT ;  /* 0x0000ffff0e0e7812 */ /* 0x004fc800078ec0ff */
[----:B---3--:R-:W-:Y:S02]  /*1290*/  LOP3.LUT R2, R14, 0xff, RZ, 0xc0, !PT ;  /* 0x000000ff0e027812 */ /* 0x008fe400078ec0ff */
[----:B----4-:R-:W-:-:S03]  /*12a0*/  LOP3.LUT R5, R9, 0xffff, RZ, 0xc0, !PT ;  /* 0x0000ffff09057812 */ /* 0x010fc600078ec0ff */
[----:B-1----:R-:W-:Y:S01]  /*12b0*/  IMAD.IADD R27, R1, 0x1, R2 ;  /* 0x00000001011b7824 */ /* 0x002fe200078e0202 */
[----:B------:R-:W-:Y:S02]  /*12c0*/  LOP3.LUT R4, R5, 0xff, RZ, 0xc0, !PT ;  /* 0x000000ff05047812 */ /* 0x000fe400078ec0ff */
[----:B-----5:R-:W-:Y:S02]  /*12d0*/  LOP3.LUT R7, R13, 0xffff, RZ, 0xc0, !PT ;  /* 0x0000ffff0d077812 */ /* 0x020fe400078ec0ff */
[----:B0-----:R-:W-:Y:S01]  /*12e0*/  LOP3.LUT R10, R11, 0xffff, RZ, 0xc0, !PT ;  /* 0x0000ffff0b0a7812 */ /* 0x001fe200078ec0ff */
[----:B------:R-:W-:Y:S01]  /*12f0*/  IMAD.IADD R15, R1, 0x1, R4 ;  /* 0x00000001010f7824 */ /* 0x000fe200078e0204 */
[----:B------:R-:W2:Y:S01]  /*1300*/  LDL.U8 R27, [R27+0x30] ;  /* 0x000030001b1b7983 */ /* 0x000ea20000100000 */
[----:B------:R-:W-:Y:S02]  /*1310*/  LOP3.LUT R2, R7, 0xff, RZ, 0xc0, !PT ;  /* 0x000000ff07027812 */ /* 0x000fe400078ec0ff */
[----:B------:R-:W-:-:S02]  /*1320*/  LOP3.LUT R4, R10, 0xff, RZ, 0xc0, !PT ;  /* 0x000000ff0a047812 */ /* 0x000fc400078ec0ff */
[----:B------:R-:W3:Y:S01]  /*1330*/  LDL.U8 R15, [R15+0x30] ;  /* 0x000030000f0f7983 */ /* 0x000ee20000100000 */
[C---:B------:R-:W-:Y:S02]  /*1340*/  IMAD.IADD R22, R1.reuse, 0x1, R2 ;  /* 0x0000000101167824 */ /* 0x040fe400078e0202 */
[----:B------:R-:W-:-:S04]  /*1350*/  IMAD.IADD R24, R1, 0x1, R4 ;  /* 0x0000000101187824 */ /* 0x000fc800078e0204 */
[----:B------:R-:W4:Y:S04]  /*1360*/  LDL.U8 R22, [R22+0x30] ;  /* 0x0000300016167983 */ /* 0x000f280000100000 */
[----:B------:R-:W5:Y:S01]  /*1370*/  LDL.U8 R24, [R24+0x30] ;  /* 0x0000300018187983 */ /* 0x000f620000100000 */
[----:B--2---:R-:W-:-:S05]  /*1380*/  LOP3.LUT R2, R27, 0xff, RZ, 0xc0, !PT ;  /* 0x000000ff1b027812 */ /* 0x004fca00078ec0ff */
[----:B------:R-:W-:Y:S01]  /*1390*/  IMAD.IADD R28, R1, 0x1, R2 ;  /* 0x00000001011c7824 */ /* 0x000fe200078e0202 */
[----:B---3--:R-:W-:-:S05]  /*13a0*/  LOP3.LUT R4, R15, 0xff, RZ, 0xc0, !PT ;  /* 0x000000ff0f047812 */ /* 0x008fca00078ec0ff */
[C---:B------:R-:W-:Y:S01]  /*13b0*/  IMAD.IADD R21, R1.reuse, 0x1, R4 ;  /* 0x0000000101157824 */ /* 0x040fe200078e0204 */
[----:B------:R-:W2:Y:S01]  /*13c0*/  LDL.U8 R28, [R28+0x34] ;  /* 0x000034001c1c7983 */ /* 0x000ea20000100000 */
[----:B----4-:R-:W-:Y:S02]  /*13d0*/  LOP3.LUT R2, R22, 0xff, RZ, 0xc0, !PT ;  /* 0x000000ff16027812 */ /* 0x010fe400078ec0ff */
[----:B-----5:R-:W-:Y:S02]  /*13e0*/  LOP3.LUT R4, R24, 0xff, RZ, 0xc0, !PT ;  /* 0x000000ff18047812 */ /* 0x020fe400078ec0ff */
        /* <DEDUP_REMOVED lines=8> */
[----:B------:R-:W-:Y:S01]  /*1470*/  IMAD.IADD R26, R1, 0x1, R4 ;  /* 0x00000001011a7824 */ /* 0x000fe200078e0204 */
        /* <DEDUP_REMOVED lines=20> */
[----:B------:R-:W-:Y:S02]  /*15c0*/  PRMT R5, R5, 0x3340, R10 ;  /* 0x0000334005057816 */ /* 0x000fe4000000000a */
[----:B------:R-:W-:-:S04]  /*15d0*/  PRMT R10, R7, 0x3340, R14 ;  /* 0x00003340070a7816 */ /* 0x000fc8000000000e */
[----:B------:R-:W-:Y:S02]  /*15e0*/  PRMT R10, R5, 0x5410, R10 ;  /* 0x00005410050a7816 */ /* 0x000fe4000000000a */
[----:B--2---:R-:W-:-:S05]  /*15f0*/  LOP3.LUT R2, R8, 0xff, RZ, 0xc0, !PT ;  /* 0x000000ff08027812 */ /* 0x004fca00078ec0ff */
[----:B------:R-:W-:Y:S01]  /*1600*/  IMAD.IADD R7, R1, 0x1, R2 ;  /* 0x0000000101077824 */ /* 0x000fe200078e0202 */
[----:B---3--:R-:W-:-:S05]  /*1610*/  LOP3.LUT R2, R16, 0xff, RZ, 0xc0, !PT ;  /* 0x000000ff10027812 */ /* 0x008fca00078ec0ff */
[----:B------:R-:W-:Y:S01]  /*1620*/  IMAD.IADD R14, R1, 0x1, R2 ;  /* 0x00000001010e7824 */ /* 0x000fe200078e0202 */
[----:B----4-:R-:W-:Y:S01]  /*1630*/  LOP3.LUT R2, R9, 0xff, RZ, 0xc0, !PT ;  /* 0x000000ff09027812 */ /* 0x010fe200078ec0ff */
[----:B------:R-:W2:Y:S01]  /*1640*/  LDL.U8 R7, [R7+0x40] ;  /* 0x0000400007077983 */ /* 0x000ea20000100000 */
[----:B-----5:R-:W-:-:S03]  /*1650*/  LOP3.LUT R4, R3, 0xff, RZ, 0xc0, !PT ;  /* 0x000000ff03047812 */ /* 0x020fc600078ec0ff */
[C---:B------:R-:W-:Y:S01]  /*1660*/  IMAD.IADD R12, R1.reuse, 0x1, R2 ;  /* 0x00000001010c7824 */ /* 0x040fe200078e0202 */
[----:B------:R-:W3:Y:S01]  /*1670*/  LDL.U8 R14, [R14+0x40] ;  /* 0x000040000e0e7983 */ /* 0x000ee20000100000 */
[----:B------:R-:W-:-:S04]  /*1680*/  IMAD.IADD R5, R1, 0x1, R4 ;  /* 0x0000000101057824 */ /* 0x000fc800078e0204 */
[----:B------:R-:W4:Y:S04]  /*1690*/  LDL.U8 R12, [R12+0x40] ;  /* 0x000040000c0c7983 */ /* 0x000f280000100000 */
[----:B------:R-:W5:Y:S01]  /*16a0*/  LDL.U8 R5, [R5+0x40] ;  /* 0x0000400005057983 */ /* 0x000f620000100000 */
[----:B------:R-:W-:Y:S02]  /*16b0*/  PRMT R28, R11, 0x3340, R28 ;  /* 0x000033400b1c7816 */ /* 0x000fe4000000001c */
[----:B------:R-:W-:Y:S02]  /*16c0*/  PRMT R24, R15, 0x3340, R24 ;  /* 0x000033400f187816 */ /* 0x000fe40000000018 */
[----:B------:R-:W-:Y:S02]  /*16d0*/  PRMT R27, R22, 0x3340, R27 ;  /* 0x00003340161b7816 */ /* 0x000fe4000000001b */
[----:B------:R-:W-:-:S02]  /*16e0*/  PRMT R21, R21, 0x3340, R20 ;  /* 0x0000334015157816 */ /* 0x000fc40000000014 */
[----:B--2---:R-:W-:Y:S02]  /*16f0*/  LOP3.LUT R2, R7, 0xff, RZ, 0xc0, !PT ;  /* 0x000000ff07027812 */ /* 0x004fe400078ec0ff */
[----:B---3--:R-:W-:-:S03]  /*1700*/  LOP3.LUT R4, R14, 0xff, RZ, 0xc0, !PT ;  /* 0x000000ff0e047812 */ /* 0x008fc600078ec0ff */
[C---:B------:R-:W-:Y:S02]  /*1710*/  IMAD.IADD R11, R1.reuse, 0x1, R2 ;  /* 0x00000001010b7824 */ /* 0x040fe400078e0202 */
[----:B------:R-:W-:Y:S01]  /*1720*/  IMAD.IADD R15, R1, 0x1, R4 ;  /* 0x00000001010f7824 */ /* 0x000fe200078e0204 */
[----:B----4-:R-:W-:-:S03]  /*1730*/  LOP3.LUT R2, R12, 0xff, RZ, 0xc0, !PT ;  /* 0x000000ff0c027812 */ /* 0x010fc600078ec0ff */
[----:B------:R-:W2:Y:S01]  /*1740*/  LDL.U8 R11, [R11+0x44] ;  /* 0x000044000b0b7983 */ /* 0x000ea20000100000 */
[----:B-----5:R-:W-:Y:S01]  /*1750*/  LOP3.LUT R4, R5, 0xff, RZ, 0xc0, !PT ;  /* 0x000000ff05047812 */ /* 0x020fe200078ec0ff */
[C---:B------:R-:W-:Y:S02]  /*1760*/  IMAD.IADD R22, R1.reuse, 0x1, R2 ;  /* 0x0000000101167824 */ /* 0x040fe400078e0202 */
[----:B------:R-:W3:Y:S02]  /*1770*/  LDL.U8 R15, [R15+0x44] ;  /* 0x000044000f0f7983 */ /* 0x000ee40000100000 */
[----:B------:R-:W-:Y:S02]  /*1780*/  IMAD.IADD R20, R1, 0x1, R4 ;  /* 0x0000000101147824 */ /* 0x000fe400078e0204 */
[----:B------:R-:W4:Y:S04]  /*1790*/  LDL.U8 R22, [R22+0x44] ;  /* 0x0000440016167983 */ /* 0x000f280000100000 */
[----:B------:R-:W5:Y:S01]  /*17a0*/  LDL.U8 R20, [R20+0x44] ;  /* 0x0000440014147983 */ /* 0x000f620000100000 */
[----:B------:R-:W-:-:S02]  /*17b0*/  PRMT R24, R24, 0x5410, R27 ;  /* 0x0000541018187816 */ /* 0x000fc4000000001b */
[----:B------:R-:W-:Y:S02]  /*17c0*/  PRMT R17, R26, 0x3340, R17 ;  /* 0x000033401a117816 */ /* 0x000fe40000000011 */
[----:B------:R-:W-:Y:S02]  /*17d0*/  PRMT R26, R13, 0x3340, R6 ;  /* 0x000033400d1a7816 */ /* 0x000fe40000000006 */
[----:B------:R-:W-:Y:S02]  /*17e0*/  PRMT R28, R21, 0x5410, R28 ;  /* 0x00005410151c7816 */ /* 0x000fe4000000001c */
[----:B--2---:R-:W-:-:S05]  /*17f0*/  LOP3.LUT R2, R11, 0xff, RZ, 0xc0, !PT ;  /* 0x000000ff0b027812 */ /* 0x004fca00078ec0ff */
[----:B------:R-:W-:Y:S01]  /*1800*/  IMAD.IADD R27, R1, 0x1, R2 ;  /* 0x00000001011b7824 */ /* 0x000fe200078e0202 */
[----:B---3--:R-:W-:Y:S02]  /*1810*/  LOP3.LUT R6, R15, 0xff, RZ, 0xc0, !PT ;  /* 0x000000ff0f067812 */ /* 0x008fe400078ec0ff */
[----:B----4-:R-:W-:Y:S02]  /*1820*/  LOP3.LUT R2, R22, 0xff, RZ, 0xc0, !PT ;  /* 0x000000ff16027812 */ /* 0x010fe400078ec0ff */
[----:B-----5:R-:W-:-:S03]  /*1830*/  LOP3.LUT R4, R20, 0xff, RZ, 0xc0, !PT ;  /* 0x000000ff14047812 */ /* 0x020fc600078ec0ff */
[C---:B------:R-:W-:Y:S02]  /*1840*/  IMAD.IADD R13, R1.reuse, 0x1, R2 ;  /* 0x00000001010d7824 */ /* 0x040fe400078e0202 */
[C---:B------:R-:W-:Y:S02]  /*1850*/  IMAD.IADD R6, R1.reuse, 0x1, R6 ;  /* 0x0000000101067824 */ /* 0x040fe400078e0206 */
[----:B------:R-:W-:Y:S02]  /*1860*/  IMAD.IADD R29, R1, 0x1, R4 ;  /* 0x00000001011d7824 */ /* 0x000fe400078e0204 */
[----:B------:R-:W2:Y:S04]  /*1870*/  LDL.U8 R4, [R27+0x48] ;  /* 0x000048001b047983 */ /* 0x000ea80000100000 */
[----:B------:R-:W3:Y:S04]  /*1880*/  LDL.U8 R21, [R6+0x48] ;  /* 0x0000480006157983 */ /* 0x000ee80000100000 */
[----:B------:R-:W3:Y:S04]  /*1890*/  LDL.U8 R2, [R29+0x48] ;  /* 0x000048001d027983 */ /* 0x000ee80000100000 */
[----:B------:R-:W2:Y:S01]  /*18a0*/  LDL.U8 R13, [R13+0x48] ;  /* 0x000048000d0d7983 */ /* 0x000ea20000100000 */
[----:B------:R-:W-:-:S02]  /*18b0*/  PRMT R3, R16, 0x3340, R3 ;  /* 0x0000334010037816 */ /* 0x000fc40000000003 */
[----:B------:R-:W-:Y:S02]  /*18c0*/  PRMT R8, R9, 0x3340, R8 ;  /* 0x0000334009087816 */ /* 0x000fe40000000008 */
[----:B------:R-:W-:Y:S02]  /*18d0*/  PRMT R14, R14, 0x3340, R5 ;  /* 0x000033400e0e7816 */ /* 0x000fe40000000005 */
[----:B------:R-:W-:Y:S02]  /*18e0*/  PRMT R7, R12, 0x3340, R7 ;  /* 0x000033400c077816 */ /* 0x000fe40000000007 */
[----:B------:R-:W-:Y:S02]  /*18f0*/  PRMT R20, R15, 0x3340, R20 ;  /* 0x000033400f147816 */ /* 0x000fe40000000014 */
[----:B------:R-:W-:Y:S02]  /*1900*/  PRMT R11, R22, 0x3340, R11 ;  /* 0x00003340160b7816 */ /* 0x000fe4000000000b */
[----:B------:R-:W-:-:S02]  /*1910*/  PRMT R26, R17, 0x5410, R26 ;  /* 0x00005410111a7816 */ /* 0x000fc4000000001a */
[----:B------:R-:W-:Y:S02]  /*1920*/  PRMT R8, R3, 0x5410, R8 ;  /* 0x0000541003087816 */ /* 0x000fe40000000008 */
[----:B------:R-:W-:Y:S02]  /*1930*/  PRMT R14, R14, 0x5410, R7 ;  /* 0x000054100e0e7816 */ /* 0x000fe40000000007 */
[----:B------:R-:W-:Y:S01]  /*1940*/  PRMT R20, R20, 0x5410, R11 ;  /* 0x0000541014147816 */ /* 0x000fe2000000000b */
[----:B------:R0:W-:Y:S04]  /*1950*/  STS [R25+0x10], R10 ;  /* 0x0000100a19007388 */ /* 0x0001e80000000800 */
[----:B------:R0:W-:Y:S04]  /*1960*/  STS [R25+0x14], R24 ;  /* 0x0000141819007388 */ /* 0x0001e80000000800 */
[----:B------:R0:W-:Y:S04]  /*1970*/  STS [R25+0x18], R28 ;  /* 0x0000181c19007388 */ /* 0x0001e80000000800 */
[----:B------:R0:W-:Y:S04]  /*1980*/  STS [R25+0x1c], R26 ;  /* 0x00001c1a19007388 */ /* 0x0001e80000000800 */
[----:B------:R0:W-:Y:S04]  /*1990*/  STS [R25+0x20], R8 ;  /* 0x0000200819007388 */ /* 0x0001e80000000800 */
[----:B------:R0:W-:Y:S04]  /*19a0*/  STS [R25+0x24], R14 ;  /* 0x0000240e19007388 */ /* 0x0001e80000000800 */
[----:B------:R0:W-:Y:S01]  /*19b0*/  STS [R25+0x28], R20 ;  /* 0x0000281419007388 */ /* 0x0001e20000000800 */
[----:B---3--:R-:W-:-:S02]  /*19c0*/  PRMT R21, R21, 0x3340, R2 ;  /* 0x0000334015157816 */ /* 0x008fc40000000002 */
[----:B--2---:R-:W-:-:S04]  /*19d0*/  PRMT R4, R13, 0x3340, R4 ;  /* 0x000033400d047816 */ /* 0x004fc80000000004 */
[----:B------:R-:W-:-:S05]  /*19e0*/  PRMT R4, R21, 0x5410, R4 ;  /* 0x0000541015047816 */ /* 0x000fca0000000004 */
[----:B------:R0:W-:Y:S02]  /*19f0*/  STS [R25+0x2c], R4 ;  /* 0x00002c0419007388 */ /* 0x0001e40000000800 */
.L_x_2:
[----:B-1----:R-:W1:Y:S01]  /*1a00*/  S2R R2, SR_TID.X ;  /* 0x0000000000027919 */ /* 0x002e620000002100 */
[----:B------:R-:W-:Y:S05]  /*1a10*/  WARPSYNC.ALL ;  /* 0x0000000000007948 */ /* 0x000fea0003800000 */
[----:B------:R-:W-:Y:S01]  /*1a20*/  BAR.SYNC.DEFER_BLOCKING 0x0 ;  /* 0x0000000000007b1d */ /* 0x000fe20000010000 */
[----:B-1----:R-:W-:-:S13]  /*1a30*/  ISETP.NE.AND P0, PT, R2, RZ, PT ;  /* 0x000000ff0200720c */ /* 0x002fda0003f05270 */
[----:B------:R-:W-:Y:S05]  /*1a40*/  @!P0 EXIT ;  /* 0x000000000000894d */ /* 0x000fea0003800000 */
[----:B------:R-:W0:Y:S01]  /*1a50*/  LDG.E.S8 R19, desc[UR4][R18.64] ;  /* 0x0000000412137981 */ /* 0x000e22000c1e1300 */
[----:B------:R-:W1:Y:S03]  /*1a60*/  LDC.64 R2, c[0x0][0x3a0] ;  /* 0x0000e800ff027b82 */ /* 0x000e660000000a00 */
[----:B------:R-:W0:Y:S01]  /*1a70*/  LDS.U8 R0, [R0+0x10] ;  /* 0x0000100000007984 */ /* 0x000e220000000000 */
[----:B-1----:R-:W-:-:S04]  /*1a80*/  IMAD.WIDE R2, R23, 0x4, R2 ;  /* 0x0000000417027825 */ /* 0x002fc800078e0202 */
[----:B0-----:R-:W-:-:S04]  /*1a90*/  IMAD R4, R0, 0x100, R19 ;  /* 0x0000010000047824 */ /* 0x001fc800078e0213 */
[----:B------:R-:W0:Y:S02]  /*1aa0*/  LDC.U8 R5, c[0x3][R4+0x1000] ;  /* 0x00c4000004057b82 */ /* 0x000e240000000000 */
[----:B0-----:R-:W-:Y:S01]  /*1ab0*/  STG.E desc[UR4][R2.64], R5 ;  /* 0x0000000502007986 */ /* 0x001fe2000c101904 */
[----:B------:R-:W-:Y:S05]  /*1ac0*/  EXIT ;  /* 0x000000000000794d */ /* 0x000fea0003800000 */
.L_x_3:
[----:B------:R-:W-:Y:S01]  /*1ad0*/  IMAD.MOV.U32 R22, RZ, RZ, -0x1 ;  /* 0xffffffffff167424 */ /* 0x000fe200078e00ff */
[----:B------:R-:W-:Y:S01]  /*1ae0*/  ISETP.GE.AND P0, PT, R21, 0x1, PT ;  /* 0x000000011500780c */ /* 0x000fe20003f06270 */
[----:B------:R-:W-:Y:S02]  /*1af0*/  IMAD.MOV.U32 R26, RZ, RZ, 0x1 ;  /* 0x00000001ff1a7424 */ /* 0x000fe400078e00ff */
[----:B------:R-:W-:-:S10]  /*1b00*/  IMAD.MOV.U32 R28, RZ, RZ, RZ ;  /* 0x000000ffff1c7224 */ /* 0x000fd400078e00ff */
[----:B------:R-:W-:Y:S05]  /*1b10*/  WARPSYNC.COLLECTIVE R22, `(.L_x_4) ;  /* 0x0000000016087348 */ /* 0x000fea0003c00000 */
[----:B------:R0:W1:Y:S02]  /*1b20*/  SHFL.UP P1, R22, R27, R26, R28 ;  /* 0x0400001a1b167389 */ /* 0x000064000002001c */
[----:B01----:R-:W-:Y:S05]  /*1b30*/  ENDCOLLECTIVE ;  /* 0x000000000000791b */ /* 0x003fea0003800000 */
.L_x_4:
[----:B------:R-:W-:-:S05]  /*1b40*/  LOP3.LUT R24, R22, 0xff, RZ, 0xc0, !PT ;  /* 0x000000ff16187812 */ /* 0x000fca00078ec0ff */
[----:B------:R-:W-:Y:S01]  /*1b50*/  IMAD.IADD R29, R1, 0x1, R24 ;  /* 0x00000001011d7824 */ /* 0x000fe200078e0218 */
[----:B------:R-:W-:-:S04]  /*1b60*/  SHF.R.U32.HI R24, RZ, 0x8, R22 ;  /* 0x00000008ff187819 */ /* 0x000fc80000011616 */
[----:B------:R-:W-:Y:S01]  /*1b70*/  LOP3.LUT R24, R24, 0xff, RZ, 0xc0, !PT ;  /* 0x000000ff18187812 */ /* 0x000fe200078ec0ff */
[----:B------:R0:W2:Y:S04]  /*1b80*/  @P0 LDL.U8 R20, [R29] ;  /* 0x000000001d140983 */ /* 0x0000a80000100000 */
[----:B0-----:R-:W-:Y:S01]  /*1b90*/  IMAD.IADD R29, R1, 0x1, R24 ;  /* 0x00000001011d7824 */ /* 0x001fe200078e0218 */
[----:B------:R-:W-:-:S04]  /*1ba0*/  SHF.R.U32.HI R24, RZ, 0x10, R22 ;  /* 0x00000010ff187819 */ /* 0x000fc80000011616 */
[----:B------:R-:W-:Y:S01]  /*1bb0*/  LOP3.LUT R24, R24, 0xff, RZ, 0xc0, !PT ;  /* 0x000000ff18187812 */ /* 0x000fe200078ec0ff */
[----:B------:R-:W2:Y:S01]  /*1bc0*/  @P0 LDL.U8 R17, [R29] ;  /* 0x000000001d110983 */ /* 0x000ea20000100000 */
[----:B------:R-:W-:-:S03]  /*1bd0*/  LEA.HI R28, R22, R1, RZ, 0x8 ;  /* 0x00000001161c7211 */ /* 0x000fc600078f40ff */
[----:B------:R-:W-:Y:S02]  /*1be0*/  IMAD.IADD R26, R1, 0x1, R24 ;  /* 0x00000001011a7824 */ /* 0x000fe400078e0218 */
[----:B------:R0:W3:Y:S04]  /*1bf0*/  @P0 LDL.U8 R15, [R28] ;  /* 0x000000001c0f0983 */ /* 0x0000e80000100000 */
[----:B------:R1:W3:Y:S01]  /*1c00*/  @P0 LDL.U8 R16, [R26] ;  /* 0x000000001a100983 */ /* 0x0002e20000100000 */
[----:B0-----:R-:W-:Y:S02]  /*1c10*/  IMAD.MOV.U32 R28, RZ, RZ, RZ ;  /* 0x000000ffff1c7224 */ /* 0x001fe400078e00ff */
[----:B-1----:R-:W-:Y:S01]  /*1c20*/  IMAD.MOV.U32 R26, RZ, RZ, 0x2 ;  /* 0x00000002ff1a7424 */ /* 0x002fe200078e00ff */
[----:B------:R-:W-:-:S02]  /*1c30*/  ISETP.GE.AND P0, PT, R21, 0x2, PT ;  /* 0x000000021500780c */ /* 0x000fc40003f06270 */
[----:B--2---:R-:W-:Y:S02]  /*1c40*/  PRMT R27, R20, 0x3340, R17 ;  /* 0x00003340141b7816 */ /* 0x004fe40000000011 */
[C---:B---3--:R-:W-:Y:S01]  /*1c50*/  PRMT R24, R16.reuse, 0x3340, R15 ;  /* 0x0000334010187816 */ /* 0x048fe2000000000f */
[----:B------:R-:W-:-:S03]  /*1c60*/  IMAD.U32 R22, R16, 0x10000, RZ ;  /* 0x0001000010167824 */ /* 0x000fc600078e00ff */
[----:B------:R-:W-:Y:S02]  /*1c70*/  PRMT R24, R27, 0x5410, R24 ;  /* 0x000054101b187816 */ /* 0x000fe40000000018 */
[----:B------:R-:W-:Y:S02]  /*1c80*/  LOP3.LUT R22, R22, 0xff0000, RZ, 0xc0, !PT ;  /* 0x00ff000016167812 */ /* 0x000fe400078ec0ff */
[----:B------:R-:W-:-:S05]  /*1c90*/  LOP3.LUT R27, R17, 0xff, RZ, 0xc0, !PT ;  /* 0x000000ff111b7812 */ /* 0x000fca00078ec0ff */
[----:B------:R-:W-:-:S04]  /*1ca0*/  IMAD R22, R27, 0x100, R22 ;  /* 0x000001001b167824 */ /* 0x000fc800078e0216 */
[----:B------:R-:W-:Y:S01]  /*1cb0*/  IMAD R27, R15, 0x1000000, R22 ;  /* 0x010000000f1b7824 */ /* 0x000fe200078e0216 */
[----:B------:R-:W-:-:S05]  /*1cc0*/  LOP3.LUT R22, R20, 0xff, RZ, 0xc0, !PT ;  /* 0x000000ff14167812 */ /* 0x000fca00078ec0ff */
[----:B------:R-:W-:-:S04]  /*1cd0*/  IMAD.IADD R22, R22, 0x1, R27 ;  /* 0x0000000116167824 */ /* 0x000fc800078e021b */
[----:B------:R-:W-:Y:S02]  /*1ce0*/  IMAD.MOV.U32 R27, RZ, RZ, R22 ;  /* 0x000000ffff1b7224 */ /* 0x000fe400078e0016 */
[----:B------:R-:W-:-:S07]  /*1cf0*/  IMAD.MOV.U32 R22, RZ, RZ, -0x1 ;  /* 0xffffffffff167424 */ /* 0x000fce00078e00ff */
[----:B------:R-:W-:Y:S05]  /*1d00*/  WARPSYNC.COLLECTIVE R22, `(.L_x_5) ;  /* 0x0000000016087348 */ /* 0x000fea0003c00000 */
[----:B------:R0:W1:Y:S02]  /*1d10*/  SHFL.UP P1, R22, R27, R26, R28 ;  /* 0x0400001a1b167389 */ /* 0x000064000002001c */
[----:B01----:R-:W-:Y:S05]  /*1d20*/  ENDCOLLECTIVE ;  /* 0x000000000000791b */ /* 0x003fea0003800000 */
.L_x_5:
[----:B------:R0:W-:Y:S02]  /*1d30*/  STL [R1], R24 ;  /* 0x0000001801007387 */ /* 0x0001e40000100800 */
[----:B0-----:R-:W-:-:S05]  /*1d40*/  LOP3.LUT R24, R22, 0xff, RZ, 0xc0, !PT ;  /* 0x000000ff16187812 */ /* 0x001fca00078ec0ff */
        /* <DEDUP_REMOVED lines=30> */
.L_x_6:
        /* <DEDUP_REMOVED lines=32> */
.L_x_7:
        /* <DEDUP_REMOVED lines=12> */
[----:B------:R-:W3:Y:S04]  /*21f0*/  @P0 LDL.U8 R15, [R27] ;  /* 0x000000001b0f0983 */ /* 0x000ee80000100000 */
[----:B------:R0:W3:Y:S01]  /*2200*/  @P0 LDL.U8 R16, [R26] ;  /* 0x000000001a100983 */ /* 0x0000e20000100000 */
[----:B------:R-:W-:Y:S01]  /*2210*/  ISETP.GE.AND P0, PT, R21, 0x10, PT ;  /* 0x000000101500780c */ /* 0x000fe20003f06270 */
[----:B0-----:R-:W-:Y:S01]  /*2220*/  IMAD.MOV.U32 R26, RZ, RZ, 0x10 ;  /* 0x00000010ff1a7424 */ /* 0x001fe200078e00ff */
        /* <DEDUP_REMOVED lines=15> */
.L_x_8:
[----:B------:R0:W-:Y:S02]  /*2320*/  STL [R1], R24 ;  /* 0x0000001801007387 */ /* 0x0001e40000100800 */
[----:B0-----:R-:W-:-:S05]  /*2330*/  LOP3.LUT R24, R22, 0xff, RZ, 0xc0, !PT ;  /* 0x000000ff16187812 */ /* 0x001fca00078ec0ff */
[----:B------:R-:W-:Y:S01]  /*2340*/  IMAD.IADD R21, R1, 0x1, R24 ;  /* 0x0000000101157824 */ /* 0x000fe200078e0218 */
[----:B------:R-:W-:-:S04]  /*2350*/  SHF.R.U32.HI R24, RZ, 0x8, R22 ;  /* 0x00000008ff187819 */ /* 0x000fc80000011616 */
[----:B------:R-:W-:Y:S01]  /*2360*/  LOP3.LUT R24, R24, 0xff, RZ, 0xc0, !PT ;  /* 0x000000ff18187812 */ /* 0x000fe200078ec0ff */
[----:B------:R-:W2:Y:S04]  /*2370*/  @P0 LDL.U8 R20, [R21] ;  /* 0x0000000015140983 */ /* 0x000ea80000100000 */
[----:B------:R-:W-:Y:S01]  /*2380*/  IMAD.IADD R29, R1, 0x1, R24 ;  /* 0x00000001011d7824 */ /* 0x000fe200078e0218 */
[----:B------:R-:W-:-:S04]  /*2390*/  SHF.R.U32.HI R24, RZ, 0x10, R22 ;  /* 0x00000010ff187819 */ /* 0x000fc80000011616 */
[----:B------:R-:W-:Y:S01]  /*23a0*/  LOP3.LUT R24, R24, 0xff, RZ, 0xc0, !PT ;  /* 0x000000ff18187812 */ /* 0x000fe200078ec0ff */
[----:B------:R-:W3:Y:S04]  /*23b0*/  @P0 LDL.U8 R17, [R29] ;  /* 0x000000001d110983 */ /* 0x000ee80000100000 */
[----:B------:R-:W-:-:S05]  /*23c0*/  IMAD.IADD R24, R1, 0x1, R24 ;  /* 0x0000000101187824 */ /* 0x000fca00078e0218 */
[----:B------:R-:W4:Y:S01]  /*23d0*/  @P0 LDL.U8 R16, [R24] ;  /* 0x0000000018100983 */ /* 0x000f220000100000 */
[----:B------:R-:W-:-:S05]  /*23e0*/  LEA.HI R22, R22, R1, RZ, 0x8 ;  /* 0x0000000116167211 */ /* 0x000fca00078f40ff */
[----:B------:R0:W5:Y:S01]  /*23f0*/  @P0 LDL.U8 R15, [R22] ;  /* 0x00000000160f0983 */ /* 0x0001620000100000 */
[----:B------:R-:W-:Y:S02]  /*2400*/  IMAD.MOV.U32 R26, RZ, RZ, 0x1 ;  /* 0x00000001ff1a7424 */ /* 0x000fe400078e00ff */
[----:B0-----:R-:W-:Y:S01]  /*2410*/  IMAD.MOV.U32 R22, RZ, RZ, -0x1 ;  /* 0xffffffffff167424 */ /* 0x001fe200078e00ff */
[----:B--2---:R-:W-:-:S04]  /*2420*/  LOP3.LUT R20, R20, 0xff, RZ, 0xc0, !PT ;  /* 0x000000ff14147812 */ /* 0x004fc800078ec0ff */
[----:B---3--:R-:W-:Y:S01]  /*2430*/  PRMT R17, R17, 0x7604, R20 ;  /* 0x0000760411117816 */ /* 0x008fe20000000014 */
[----:B----4-:R-:W-:-:S05]  /*2440*/  IMAD.U32 R16, R16, 0x10000, RZ ;  /* 0x0001000010107824 */ /* 0x010fca00078e00ff */
[----:B------:R-:W-:-:S05]  /*2450*/  LOP3.LUT R16, R16, 0xff0000, RZ, 0xc0, !PT ;  /* 0x00ff000010107812 */ /* 0x000fca00078ec0ff */
[----:B------:R-:W-:-:S04]  /*2460*/  IMAD.IADD R16, R16, 0x1, R17 ;  /* 0x0000000110107824 */ /* 0x000fc800078e0211 */
[----:B-----5:R-:W-:-:S07]  /*2470*/  IMAD R27, R15, 0x1000000, R16 ;  /* 0x010000000f1b7824 */ /* 0x020fce00078e0210 */
[----:B------:R-:W-:Y:S05]  /*2480*/  WARPSYNC.COLLECTIVE R22, `(.L_x_9) ;  /* 0x0000000016087348 */ /* 0x000fea0003c00000 */
[----:B------:R0:W1:Y:S02]  /*2490*/  SHFL.UP P1, R22, R27, R26, R28 ;  /* 0x0400001a1b167389 */ /* 0x000064000002001c */
[----:B01----:R-:W-:Y:S05]  /*24a0*/  ENDCOLLECTIVE ;  /* 0x000000000000791b */ /* 0x003fea0003800000 */
.L_x_9:
[----:B------:R-:W-:Y:S01]  /*24b0*/  IMAD.MOV.U32 R16, RZ, RZ, R22 ;  /* 0x000000ffff107224 */ /* 0x000fe200078e0016 */
[----:B------:R-:W-:Y:S06]  /*24c0*/  BRA `(.L_x_10) ;  /* 0xffffffec001c7947 */ /* 0x000fec000383ffff */
.L_x_11:
        /* <DEDUP_REMOVED lines=11> */
.L_x_14:


//--------------------- .nv.shared.reserved.0     --------------------------
	.section	.nv.shared.reserved.0,"aw",@nobits
	.weak		__nv_reservedSMEM_offset_0_alias
	.size		__nv_reservedSMEM_offset_0_alias, 0, 64
	.other		__nv_reservedSMEM_offset_0_alias,@"STO_CUDA_RESERVED_SHARED STV_DEFAULT"
__nv_reservedSMEM_offset_0_alias:
	.zero		0
	.zero		64


//--------------------- .nv.global                --------------------------
	.section	.nv.global,"aw",@nobits
.nv.global:
	.type		_ZN34_INTERNAL_df3f1c9e_4_k_cu_eb2aab366thrust24THRUST_300001_SM_1000_NS12placeholders2_5E,@object
	.size		_ZN34_INTERNAL_df3f1c9e_4_k_cu_eb2aab366thrust24THRUST_300001_SM_1000_NS12placeholders2_5E,(_ZN34_INTERNAL_df3f1c9e_4_k_cu_eb2aab364cuda3std3__45__cpo6cbeginE - _ZN34_INTERNAL_df3f1c9e_4_k_cu_eb2aab366thrust24THRUST_300001_SM_1000_NS12placeholders2_5E)
_ZN34_INTERNAL_df3f1c9e_4_k_cu_eb2aab366thrust24THRUST_300001_SM_1000_NS12placeholders2_5E:
	.zero		1
	.type		_ZN34_INTERNAL_df3f1c9e_4_k_cu_eb2aab364cuda3std3__45__cpo6cbeginE,@object
	.size		_ZN34_INTERNAL_df3f1c9e_4_k_cu_eb2aab364cuda3std3__45__cpo6cbeginE,(_ZN34_INTERNAL_df3f1c9e_4_k_cu_eb2aab364cuda3std6ranges3__45__cpo6cbeginE - _ZN34_INTERNAL_df3f1c9e_4_k_cu_eb2aab364cuda3std3__45__cpo6cbeginE)
_ZN34_INTERNAL_df3f1c9e_4_k_cu_eb2aab364cuda3std3__45__cpo6cbeginE:
	.zero		1
	.type		_ZN34_INTERNAL_df3f1c9e_4_k_cu_eb2aab364cuda3std6ranges3__45__cpo6cbeginE,@object
	.size		_ZN34_INTERNAL_df3f1c9e_4_k_cu_eb2aab364cuda3std6ranges3__45__cpo6cbeginE,(_ZN34_INTERNAL_df3f1c9e_4_k_cu_eb2aab364cuda3std3__48in_placeE - _ZN34_INTERNAL_df3f1c9e_4_k_cu_eb2aab364cuda3std6ranges3__45__cpo6cbeginE)
_ZN34_INTERNAL_df3f1c9e_4_k_cu_eb2aab364cuda3std6ranges3__45__cpo6cbeginE:
	.zero		1
	.type		_ZN34_INTERNAL_df3f1c9e_4_k_cu_eb2aab364cuda3std3__48in_placeE,@object
	.size		_ZN34_INTERNAL_df3f1c9e_4_k_cu_eb2aab364cuda3std3__48in_placeE,(_ZN34_INTERNAL_df3f1c9e_4_k_cu_eb2aab364cuda3std6ranges3__45__cpo4sizeE - _ZN34_INTERNAL_df3f1c9e_4_k_cu_eb2aab364cuda3std3__48in_placeE)
_ZN34_INTERNAL_df3f1c9e_4_k_cu_eb2aab364cuda3std3__48in_placeE:
	.zero		1
	.type		_ZN34_INTERNAL_df3f1c9e_4_k_cu_eb2aab364cuda3std6ranges3__45__cpo4sizeE,@object
	.size		_ZN34_INTERNAL_df3f1c9e_4_k_cu_eb2aab364cuda3std6ranges3__45__cpo4sizeE,(_ZN34_INTERNAL_df3f1c9e_4_k_cu_eb2aab366thrust24THRUST_300001_SM_1000_NS12placeholders2_9E - _ZN34_INTERNAL_df3f1c9e_4_k_cu_eb2aab364cuda3std6ranges3__45__cpo4sizeE)
_ZN34_INTERNAL_df3f1c9e_4_k_cu_eb2aab364cuda3std6ranges3__45__cpo4sizeE:
	.zero		1
	.type		_ZN34_INTERNAL_df3f1c9e_4_k_cu_eb2aab366thrust24THRUST_300001_SM_1000_NS12placeholders2_9E,@object
	.size		_ZN34_INTERNAL_df3f1c9e_4_k_cu_eb2aab366thrust24THRUST_300001_SM_1000_NS12placeholders2_9E,(_ZN34_INTERNAL_df3f1c9e_4_k_cu_eb2aab364cuda3std3__45__cpo7crbeginE - _ZN34_INTERNAL_df3f1c9e_4_k_cu_eb2aab366thrust24THRUST_300001_SM_1000_NS12placeholders2_9E)
_ZN34_INTERNAL_df3f1c9e_4_k_cu_eb2aab366thrust24THRUST_300001_SM_1000_NS12placeholders2_9E:
	.zero		1
	.type		_ZN34_INTERNAL_df3f1c9e_4_k_cu_eb2aab364cuda3std3__45__cpo7crbeginE,@object
	.size		_ZN34_INTERNAL_df3f1c9e_4_k_cu_eb2aab364cuda3std3__45__cpo7crbeginE,(_ZN34_INTERNAL_df3f1c9e_4_k_cu_eb2aab364cuda3std6ranges3__45__cpo4nextE - _ZN34_INTERNAL_df3f1c9e_4_k_cu_eb2aab364cuda3std3__45__cpo7crbeginE)
_ZN34_INTERNAL_df3f1c9e_4_k_cu_eb2aab364cuda3std3__45__cpo7crbeginE:
	.zero		1
	.type		_ZN34_INTERNAL_df3f1c9e_4_k_cu_eb2aab364cuda3std6ranges3__45__cpo4nextE,@object
	.size		_ZN34_INTERNAL_df3f1c9e_4_k_cu_eb2aab364cuda3std6ranges3__45__cpo4nextE,(_ZN34_INTERNAL_df3f1c9e_4_k_cu_eb2aab364cuda3std6ranges3__45__cpo4swapE - _ZN34_INTERNAL_df3f1c9e_4_k_cu_eb2aab364cuda3std6ranges3__45__cpo4nextE)
_ZN34_INTERNAL_df3f1c9e_4_k_cu_eb2aab364cuda3std6ranges3__45__cpo4nextE:
	.zero		1
	.type		_ZN34_INTERNAL_df3f1c9e_4_k_cu_eb2aab364cuda3std6ranges3__45__cpo4swapE,@object
	.size		_ZN34_INTERNAL_df3f1c9e_4_k_cu_eb2aab364cuda3std6ranges3__45__cpo4swapE,(_ZN34_INTERNAL_df3f1c9e_4_k_cu_eb2aab366thrust24THRUST_300001_SM_1000_NS12placeholders2_1E - _ZN34_INTERNAL_df3f1c9e_4_k_cu_eb2aab364cuda3std6ranges3__45__cpo4swapE)
_ZN34_INTERNAL_df3f1c9e_4_k_cu_eb2aab364cuda3std6ranges3__45__cpo4swapE:
	.zero		1
	.type		_ZN34_INTERNAL_df3f1c9e_4_k_cu_eb2aab366thrust24THRUST_300001_SM_1000_NS12placeholders2_1E,@object
	.size		_ZN34_INTERNAL_df3f1c9e_4_k_cu_eb2aab366thrust24THRUST_300001_SM_1000_NS12placeholders2_1E,(_ZN34_INTERNAL_df3f1c9e_4_k_cu_eb2aab366thrust24THRUST_300001_SM_1000_NS12placeholders2_3E - _ZN34_INTERNAL_df3f1c9e_4_k_cu_eb2aab366thrust24THRUST_300001_SM_1000_NS12placeholders2_1E)
_ZN34_INTERNAL_df3f1c9e_4_k_cu_eb2aab366thrust24THRUST_300001_SM_1000_NS12placeholders2_1E:
	.zero		1
	.type		_ZN34_INTERNAL_df3f1c9e_4_k_cu_eb2aab366thrust24THRUST_300001_SM_1000_NS12placeholders2_3E,@object
	.size		_ZN34_INTERNAL_df3f1c9e_4_k_cu_eb2aab366thrust24THRUST_300001_SM_1000_NS12placeholders2_3E,(_ZN34_INTERNAL_df3f1c9e_4_k_cu_eb2aab364cuda3std3__45__cpo5beginE - _ZN34_INTERNAL_df3f1c9e_4_k_cu_eb2aab366thrust24THRUST_300001_SM_1000_NS12placeholders2_3E)
_ZN34_INTERNAL_df3f1c9e_4_k_cu_eb2aab366thrust24THRUST_300001_SM_1000_NS12placeholders2_3E:
	.zero		1
	.type		_ZN34_INTERNAL_df3f1c9e_4_k_cu_eb2aab364cuda3std3__45__cpo5beginE,@object
	.size		_ZN34_INTERNAL_df3f1c9e_4_k_cu_eb2aab364cuda3std3__45__cpo5beginE,(_ZN34_INTERNAL_df3f1c9e_4_k_cu_eb2aab364cuda3std6ranges3__45__cpo5beginE - _ZN34_INTERNAL_df3f1c9e_4_k_cu_eb2aab364cuda3std3__45__cpo5beginE)
_ZN34_INTERNAL_df3f1c9e_4_k_cu_eb2aab364cuda3std3__45__cpo5beginE:
	.zero		1
	.type		_ZN34_INTERNAL_df3f1c9e_4_k_cu_eb2aab364cuda3std6ranges3__45__cpo5beginE,@object
	.size		_ZN34_INTERNAL_df3f1c9e_4_k_cu_eb2aab364cuda3std6ranges3__45__cpo5beginE,(_ZN34_INTERNAL_df3f1c9e_4_k_cu_eb2aab364cuda3std3__436_GLOBAL__N__df3f1c9e_4_k_cu_eb2aab366ignoreE - _ZN34_INTERNAL_df3f1c9e_4_k_cu_eb2aab364cuda3std6ranges3__45__cpo5beginE)
_ZN34_INTERNAL_df3f1c9e_4_k_cu_eb2aab364cuda3std6ranges3__45__cpo5beginE:
	.zero		1
	.type		_ZN34_INTERNAL_df3f1c9e_4_k_cu_eb2aab364cuda3std3__436_GLOBAL__N__df3f1c9e_4_k_cu_eb2aab366ignoreE,@object
	.size		_ZN34_INTERNAL_df3f1c9e_4_k_cu_eb2aab364cuda3std3__436_GLOBAL__N__df3f1c9e_4_k_cu_eb2aab366ignoreE,(_ZN34_INTERNAL_df3f1c9e_4_k_cu_eb2aab364cuda3std6ranges3__45__cpo4dataE - _ZN34_INTERNAL_df3f1c9e_4_k_cu_eb2aab364cuda3std3__436_GLOBAL__N__df3f1c9e_4_k_cu_eb2aab366ignoreE)
_ZN34_INTERNAL_df3f1c9e_4_k_cu_eb2aab364cuda3std3__436_GLOBAL__N__df3f1c9e_4_k_cu_eb2aab366ignoreE:
	.zero		1
	.type		_ZN34_INTERNAL_df3f1c9e_4_k_cu_eb2aab364cuda3std6ranges3__45__cpo4dataE,@object
	.size		_ZN34_INTERNAL_df3f1c9e_4_k_cu_eb2aab364cuda3std6ranges3__45__cpo4dataE,(_ZN34_INTERNAL_df3f1c9e_4_k_cu_eb2aab366thrust24THRUST_300001_SM_1000_NS12placeholders2_7E - _ZN34_INTERNAL_df3f1c9e_4_k_cu_eb2aab364cuda3std6ranges3__45__cpo4dataE)
_ZN34_INTERNAL_df3f1c9e_4_k_cu_eb2aab364cuda3std6ranges3__45__cpo4dataE:
	.zero		1
	.type		_ZN34_INTERNAL_df3f1c9e_4_k_cu_eb2aab366thrust24THRUST_300001_SM_1000_NS12placeholders2_7E,@object
	.size		_ZN34_INTERNAL_df3f1c9e_4_k_cu_eb2aab366thrust24THRUST_300001_SM_1000_NS12placeholders2_7E,(_ZN34_INTERNAL_df3f1c9e_4_k_cu_eb2aab364cuda3std3__45__cpo6rbeginE - _ZN34_INTERNAL_df3f1c9e_4_k_cu_eb2aab366thrust24THRUST_300001_SM_1000_NS12placeholders2_7E)
_ZN34_INTERNAL_df3f1c9e_4_k_cu_eb2aab366thrust24THRUST_300001_SM_1000_NS12placeholders2_7E:
	.zero		1
	.type		_ZN34_INTERNAL_df3f1c9e_4_k_cu_eb2aab364cuda3std3__45__cpo6rbeginE,@object
	.size		_ZN34_INTERNAL_df3f1c9e_4_k_cu_eb2aab364cuda3std3__45__cpo6rbeginE,(_ZN34_INTERNAL_df3f1c9e_4_k_cu_eb2aab364cuda3std6ranges3__45__cpo7advanceE - _ZN34_INTERNAL_df3f1c9e_4_k_cu_eb2aab364cuda3std3__45__cpo6rbeginE)
_ZN34_INTERNAL_df3f1c9e_4_k_cu_eb2aab364cuda3std3__45__cpo6rbeginE:
	.zero		1
	.type		_ZN34_INTERNAL_df3f1c9e_4_k_cu_eb2aab364cuda3std6ranges3__45__cpo7advanceE,@object
	.size		_ZN34_INTERNAL_df3f1c9e_4_k_cu_eb2aab364cuda3std6ranges3__45__cpo7advanceE,(_ZN34_INTERNAL_df3f1c9e_4_k_cu_eb2aab364cuda3std3__47nulloptE - _ZN34_INTERNAL_df3f1c9e_4_k_cu_eb2aab364cuda3std6ranges3__45__cpo7advanceE)
_ZN34_INTERNAL_df3f1c9e_4_k_cu_eb2aab364cuda3std6ranges3__45__cpo7advanceE:
	.zero		1
	.type		_ZN34_INTERNAL_df3f1c9e_4_k_cu_eb2aab364cuda3std3__47nulloptE,@object
	.size		_ZN34_INTERNAL_df3f1c9e_4_k_cu_eb2aab364cuda3std3__47nulloptE,(_ZN34_INTERNAL_df3f1c9e_4_k_cu_eb2aab364cuda3std6ranges3__45__cpo8distanceE - _ZN34_INTERNAL_df3f1c9e_4_k_cu_eb2aab364cuda3std3__47nulloptE)
_ZN34_INTERNAL_df3f1c9e_4_k_cu_eb2aab364cuda3std3__47nulloptE:
	.zero		1
	.type		_ZN34_INTERNAL_df3f1c9e_4_k_cu_eb2aab364cuda3std6ranges3__45__cpo8distanceE,@object
	.size		_ZN34_INTERNAL_df3f1c9e_4_k_cu_eb2aab364cuda3std6ranges3__45__cpo8distanceE,(_ZN34_INTERNAL_df3f1c9e_4_k_cu_eb2aab366thrust24THRUST_300001_SM_1000_NS12placeholders2_6E - _ZN34_INTERNAL_df3f1c9e_4_k_cu_eb2aab364cuda3std6ranges3__45__cpo8distanceE)
_ZN34_INTERNAL_df3f1c9e_4_k_cu_eb2aab364cuda3std6ranges3__45__cpo8distanceE:
	.zero		1
	.type		_ZN34_INTERNAL_df3f1c9e_4_k_cu_eb2aab366thrust24THRUST_300001_SM_1000_NS12placeholders2_6E,@object
	.size		_ZN34_INTERNAL_df3f1c9e_4_k_cu_eb2aab366thrust24THRUST_300001_SM_1000_NS12placeholders2_6E,(_ZN34_INTERNAL_df3f1c9e_4_k_cu_eb2aab364cuda3std3__45__cpo4cendE - _ZN34_INTERNAL_df3f1c9e_4_k_cu_eb2aab366thrust24THRUST_300001_SM_1000_NS12placeholders2_6E)
_ZN34_INTERNAL_df3f1c9e_4_k_cu_eb2aab366thrust24THRUST_300001_SM_1000_NS12placeholders2_6E:
	.zero		1
	.type		_ZN34_INTERNAL_df3f1c9e_4_k_cu_eb2aab364cuda3std3__45__cpo4cendE,@object
	.size		_ZN34_INTERNAL_df3f1c9e_4_k_cu_eb2aab364cuda3std3__45__cpo4cendE,(_ZN34_INTERNAL_df3f1c9e_4_k_cu_eb2aab364cuda3std6ranges3__45__cpo4cendE - _ZN34_INTERNAL_df3f1c9e_4_k_cu_eb2aab364cuda3std3__45__cpo4cendE)
_ZN34_INTERNAL_df3f1c9e_4_k_cu_eb2aab364cuda3std3__45__cpo4cendE:
	.zero		1
	.type		_ZN34_INTERNAL_df3f1c9e_4_k_cu_eb2aab364cuda3std6ranges3__45__cpo4cendE,@object
	.size		_ZN34_INTERNAL_df3f1c9e_4_k_cu_eb2aab364cuda3std6ranges3__45__cpo4cendE,(_ZN34_INTERNAL_df3f1c9e_4_k_cu_eb2aab364cuda3std3__420unreachable_sentinelE - _ZN34_INTERNAL_df3f1c9e_4_k_cu_eb2aab364cuda3std6ranges3__45__cpo4cendE)
_ZN34_INTERNAL_df3f1c9e_4_k_cu_eb2aab364cuda3std6ranges3__45__cpo4cendE:
	.zero		1
	.type		_ZN34_INTERNAL_df3f1c9e_4_k_cu_eb2aab364cuda3std3__420unreachable_sentinelE,@object
	.size		_ZN34_INTERNAL_df3f1c9e_4_k_cu_eb2aab364cuda3std3__420unreachable_sentinelE,(_ZN34_INTERNAL_df3f1c9e_4_k_cu_eb2aab364cuda3std6ranges3__45__cpo5ssizeE - _ZN34_INTERNAL_df3f1c9e_4_k_cu_eb2aab364cuda3std3__420unreachable_sentinelE)
_ZN34_INTERNAL_df3f1c9e_4_k_cu_eb2aab364cuda3std3__420unreachable_sentinelE:
	.zero		1
	.type		_ZN34_INTERNAL_df3f1c9e_4_k_cu_eb2aab364cuda3std6ranges3__45__cpo5ssizeE,@object
	.size		_ZN34_INTERNAL_df3f1c9e_4_k_cu_eb2aab364cuda3std6ranges3__45__cpo5ssizeE,(_ZN34_INTERNAL_df3f1c9e_4_k_cu_eb2aab366thrust24THRUST_300001_SM_1000_NS12placeholders3_10E - _ZN34_INTERNAL_df3f1c9e_4_k_cu_eb2aab364cuda3std6ranges3__45__cpo5ssizeE)
_ZN34_INTERNAL_df3f1c9e_4_k_cu_eb2aab364cuda3std6ranges3__45__cpo5ssizeE:
	.zero		1
	.type		_ZN34_INTERNAL_df3f1c9e_4_k_cu_eb2aab366thrust24THRUST_300001_SM_1000_NS12placeholders3_10E,@object
	.size		_ZN34_INTERNAL_df3f1c9e_4_k_cu_eb2aab366thrust24THRUST_300001_SM_1000_NS12placeholders3_10E,(_ZN34_INTERNAL_df3f1c9e_4_k_cu_eb2aab364cuda3std3__45__cpo5crendE - _ZN34_INTERNAL_df3f1c9e_4_k_cu_eb2aab366thrust24THRUST_300001_SM_1000_NS12placeholders3_10E)
_ZN34_INTERNAL_df3f1c9e_4_k_cu_eb2aab366thrust24THRUST_300001_SM_1000_NS12placeholders3_10E:
	.zero		1
	.type		_ZN34_INTERNAL_df3f1c9e_4_k_cu_eb2aab364cuda3std3__45__cpo5crendE,@object
	.size		_ZN34_INTERNAL_df3f1c9e_4_k_cu_eb2aab364cuda3std3__45__cpo5crendE,(_ZN34_INTERNAL_df3f1c9e_4_k_cu_eb2aab364cuda3std6ranges3__45__cpo4prevE - _ZN34_INTERNAL_df3f1c9e_4_k_cu_eb2aab364cuda3std3__45__cpo5crendE)
_ZN34_INTERNAL_df3f1c9e_4_k_cu_eb2aab364cuda3std3__45__cpo5crendE:
	.zero		1
	.type		_ZN34_INTERNAL_df3f1c9e_4_k_cu_eb2aab364cuda3std6ranges3__45__cpo4prevE,@object
	.size		_ZN34_INTERNAL_df3f1c9e_4_k_cu_eb2aab364cuda3std6ranges3__45__cpo4prevE,(_ZN34_INTERNAL_df3f1c9e_4_k_cu_eb2aab364cuda3std6ranges3__45__cpo9iter_moveE - _ZN34_INTERNAL_df3f1c9e_4_k_cu_eb2aab364cuda3std6ranges3__45__cpo4prevE)
_ZN34_INTERNAL_df3f1c9e_4_k_cu_eb2aab364cuda3std6ranges3__45__cpo4prevE:
	.zero		1
	.type		_ZN34_INTERNAL_df3f1c9e_4_k_cu_eb2aab364cuda3std6ranges3__45__cpo9iter_moveE,@object
	.size		_ZN34_INTERNAL_df3f1c9e_4_k_cu_eb2aab364cuda3std6ranges3__45__cpo9iter_moveE,(_ZN34_INTERNAL_df3f1c9e_4_k_cu_eb2aab366thrust24THRUST_300001_SM_1000_NS12placeholders2_2E - _ZN34_INTERNAL_df3f1c9e_4_k_cu_eb2aab364cuda3std6ranges3__45__cpo9iter_moveE)
_ZN34_INTERNAL_df3f1c9e_4_k_cu_eb2aab364cuda3std6ranges3__45__cpo9iter_moveE:
	.zero		1
	.type		_ZN34_INTERNAL_df3f1c9e_4_k_cu_eb2aab366thrust24THRUST_300001_SM_1000_NS12placeholders2_2E,@object
	.size		_ZN34_INTERNAL_df3f1c9e_4_k_cu_eb2aab366thrust24THRUST_300001_SM_1000_NS12placeholders2_2E,(_ZN34_INTERNAL_df3f1c9e_4_k_cu_eb2aab366thrust24THRUST_300001_SM_1000_NS12placeholders2_4E - _ZN34_INTERNAL_df3f1c9e_4_k_cu_eb2aab366thrust24THRUST_300001_SM_1000_NS12placeholders2_2E)
_ZN34_INTERNAL_df3f1c9e_4_k_cu_eb2aab366thrust24THRUST_300001_SM_1000_NS12placeholders2_2E:
	.zero		1
	.type		_ZN34_INTERNAL_df3f1c9e_4_k_cu_eb2aab366thrust24THRUST_300001_SM_1000_NS12placeholders2_4E,@object
	.size		_ZN34_INTERNAL_df3f1c9e_4_k_cu_eb2aab366thrust24THRUST_300001_SM_1000_NS12placeholders2_4E,(_ZN34_INTERNAL_df3f1c9e_4_k_cu_eb2aab364cuda3std3__45__cpo3endE - _ZN34_INTERNAL_df3f1c9e_4_k_cu_eb2aab366thrust24THRUST_300001_SM_1000_NS12placeholders2_4E)
_ZN34_INTERNAL_df3f1c9e_4_k_cu_eb2aab366thrust24THRUST_300001_SM_1000_NS12placeholders2_4E:
	.zero		1
	.type		_ZN34_INTERNAL_df3f1c9e_4_k_cu_eb2aab364cuda3std3__45__cpo3endE,@object
	.size		_ZN34_INTERNAL_df3f1c9e_4_k_cu_eb2aab364cuda3std3__45__cpo3endE,(_ZN34_INTERNAL_df3f1c9e_4_k_cu_eb2aab364cuda3std6ranges3__45__cpo3endE - _ZN34_INTERNAL_df3f1c9e_4_k_cu_eb2aab364cuda3std3__45__cpo3endE)
_ZN34_INTERNAL_df3f1c9e_4_k_cu_eb2aab364cuda3std3__45__cpo3endE:
	.zero		1
	.type		_ZN34_INTERNAL_df3f1c9e_4_k_cu_eb2aab364cuda3std6ranges3__45__cpo3endE,@object
	.size		_ZN34_INTERNAL_df3f1c9e_4_k_cu_eb2aab364cuda3std6ranges3__45__cpo3endE,(_ZN34_INTERNAL_df3f1c9e_4_k_cu_eb2aab364cuda3std3__419piecewise_constructE - _ZN34_INTERNAL_df3f1c9e_4_k_cu_eb2aab364cuda3std6ranges3__45__cpo3endE)
_ZN34_INTERNAL_df3f1c9e_4_k_cu_eb2aab364cuda3std6ranges3__45__cpo3endE:
	.zero		1
	.type		_ZN34_INTERNAL_df3f1c9e_4_k_cu_eb2aab364cuda3std3__419piecewise_constructE,@object
	.size		_ZN34_INTERNAL_df3f1c9e_4_k_cu_eb2aab364cuda3std3__419piecewise_constructE,(_ZN34_INTERNAL_df3f1c9e_4_k_cu_eb2aab364cuda3std6ranges3__45__cpo5cdataE - _ZN34_INTERNAL_df3f1c9e_4_k_cu_eb2aab364cuda3std3__419piecewise_constructE)
_ZN34_INTERNAL_df3f1c9e_4_k_cu_eb2aab364cuda3std3__419piecewise_constructE:
	.zero		1
	.type		_ZN34_INTERNAL_df3f1c9e_4_k_cu_eb2aab364cuda3std6ranges3__45__cpo5cdataE,@object
	.size		_ZN34_INTERNAL_df3f1c9e_4_k_cu_eb2aab364cuda3std6ranges3__45__cpo5cdataE,(_ZN34_INTERNAL_df3f1c9e_4_k_cu_eb2aab366thrust24THRUST_300001_SM_1000_NS12placeholders2_8E - _ZN34_INTERNAL_df3f1c9e_4_k_cu_eb2aab364cuda3std6ranges3__45__cpo5cdataE)
_ZN34_INTERNAL_df3f1c9e_4_k_cu_eb2aab364cuda3std6ranges3__45__cpo5cdataE:
	.zero		1
	.type		_ZN34_INTERNAL_df3f1c9e_4_k_cu_eb2aab366thrust24THRUST_300001_SM_1000_NS12placeholders2_8E,@object
	.size		_ZN34_INTERNAL_df3f1c9e_4_k_cu_eb2aab366thrust24THRUST_300001_SM_1000_NS12placeholders2_8E,(_ZN34_INTERNAL_df3f1c9e_4_k_cu_eb2aab364cuda3std3__45__cpo4rendE - _ZN34_INTERNAL_df3f1c9e_4_k_cu_eb2aab366thrust24THRUST_300001_SM_1000_NS12placeholders2_8E)
_ZN34_INTERNAL_df3f1c9e_4_k_cu_eb2aab366thrust24THRUST_300001_SM_1000_NS12placeholders2_8E:
	.zero		1
	.type		_ZN34_INTERNAL_df3f1c9e_4_k_cu_eb2aab364cuda3std3__45__cpo4rendE,@object
	.size		_ZN34_INTERNAL_df3f1c9e_4_k_cu_eb2aab364cuda3std3__45__cpo4rendE,(_ZN34_INTERNAL_df3f1c9e_4_k_cu_eb2aab364cuda3std6ranges3__45__cpo9iter_swapE - _ZN34_INTERNAL_df3f1c9e_4_k_cu_eb2aab364cuda3std3__45__cpo4rendE)
_ZN34_INTERNAL_df3f1c9e_4_k_cu_eb2aab364cuda3std3__45__cpo4rendE:
	.zero		1
	.type		_ZN34_INTERNAL_df3f1c9e_4_k_cu_eb2aab364cuda3std6ranges3__45__cpo9iter_swapE,@object
	.size		_ZN34_INTERNAL_df3f1c9e_4_k_cu_eb2aab364cuda3std6ranges3__45__cpo9iter_swapE,(_ZN34_INTERNAL_df3f1c9e_4_k_cu_eb2aab364cuda3std3__48unexpectE - _ZN34_INTERNAL_df3f1c9e_4_k_cu_eb2aab364cuda3std6ranges3__45__cpo9iter_swapE)
_ZN34_INTERNAL_df3f1c9e_4_k_cu_eb2aab364cuda3std6ranges3__45__cpo9iter_swapE:
	.zero		1
	.type		_ZN34_INTERNAL_df3f1c9e_4_k_cu_eb2aab364cuda3std3__48unexpectE,@object
	.size		_ZN34_INTERNAL_df3f1c9e_4_k_cu_eb2aab364cuda3std3__48unexpectE,(_ZN34_INTERNAL_df3f1c9e_4_k_cu_eb2aab366thrust24THRUST_300001_SM_1000_NS6system6detail10sequential3seqE - _ZN34_INTERNAL_df3f1c9e_4_k_cu_eb2aab364cuda3std3__48unexpectE)
_ZN34_INTERNAL_df3f1c9e_4_k_cu_eb2aab364cuda3std3__48unexpectE:
	.zero		1
	.type		_ZN34_INTERNAL_df3f1c9e_4_k_cu_eb2aab366thrust24THRUST_300001_SM_1000_NS6system6detail10sequential3seqE,@object
	.size		_ZN34_INTERNAL_df3f1c9e_4_k_cu_eb2aab366thrust24THRUST_300001_SM_1000_NS6system6detail10sequential3seqE,(.L_31 - _ZN34_INTERNAL_df3f1c9e_4_k_cu_eb2aab366thrust24THRUST_300001_SM_1000_NS6system6detail10sequential3seqE)
_ZN34_INTERNAL_df3f1c9e_4_k_cu_eb2aab366thrust24THRUST_300001_SM_1000_NS6system6detail10sequential3seqE:
	.zero		1
.L_31:


//--------------------- .nv.shared._Z10merge_scaniPcPiiS0_ --------------------------
	.section	.nv.shared._Z10merge_scaniPcPiiS0_,"aw",@nobits
	.sectionflags	@""
	.align	16
.nv.shared._Z10merge_scaniPcPiiS0_:
	.zero		2208


//--------------------- .nv.constant0._ZN3cub18CUB_300001_SM_10006detail11EmptyKernelIvEEvv --------------------------
	.section	.nv.constant0._ZN3cub18CUB_300001_SM_10006detail11EmptyKernelIvEEvv,"a",@progbits
	.sectionflags	@""
	.align	4
.nv.constant0._ZN3cub18CUB_300001_SM_10006detail11EmptyKernelIvEEvv:
	.zero		896


//--------------------- .nv.constant0._Z11clear_arrayPii --------------------------
	.section	.nv.constant0._Z11clear_arrayPii,"a",@progbits
	.sectionflags	@""
	.align	4
.nv.constant0._Z11clear_arrayPii:
	.zero		908


//--------------------- .nv.constant0._Z10merge_scaniPcPiiS0_ --------------------------
	.section	.nv.constant0._Z10merge_scaniPcPiiS0_,"a",@progbits
	.sectionflags	@""
	.align	4
.nv.constant0._Z10merge_scaniPcPiiS0_:
	.zero		936


//--------------------- SYMBOLS --------------------------

	.type		.nv.reservedSmem.offset0,@object
	.size		.nv.reservedSmem.offset0,0x4
	.type		.nv.reservedSmem.cap,@object
	.size		.nv.reservedSmem.cap,0x4
